	.headerflags	@"EF_CUDA_TEXMODE_UNIFIED EF_CUDA_64BIT_ADDRESS EF_CUDA_ACCELERATORS EF_CUDA_SM90 EF_CUDA_VIRTUAL_SM(EF_CUDA_SM90)"
	.elftype	@"ET_EXEC"


//--------------------- .nv.info                  --------------------------
	.section	.nv.info,"",@"SHT_CUDA_INFO"
	.align	4


	//----- nvinfo : EIATTR_REGCOUNT
	.align		4
        /*0000*/ 	.byte	0x04, 0x2f
        /*0002*/ 	.short	(.L_3 - .L_2)
	.align		4
.L_2:
        /*0004*/ 	.word	index@(triton_poi_fused__native_batch_norm_legit_no_training_mul_softplus_tanh_8)
        /*0008*/ 	.word	0x00000020


	//----- nvinfo : EIATTR_MIN_STACK_SIZE
	.align		4
.L_3:
        /*000c*/ 	.byte	0x04, 0x12
        /*000e*/ 	.short	(.L_5 - .L_4)
	.align		4
.L_4:
        /*0010*/ 	.word	index@(triton_poi_fused__native_batch_norm_legit_no_training_mul_softplus_tanh_8)
        /*0014*/ 	.word	0x00000000


	//----- nvinfo : EIATTR_FRAME_SIZE
	.align		4
.L_5:
        /*0018*/ 	.byte	0x04, 0x11
        /*001a*/ 	.short	(.L_7 - .L_6)
	.align		4
.L_6:
        /*001c*/ 	.word	index@(triton_poi_fused__native_batch_norm_legit_no_training_mul_softplus_tanh_8)
        /*0020*/ 	.word	0x00000000


	//----- nvinfo : EIATTR_MIN_STACK_SIZE
	.align		4
.L_7:
        /*0024*/ 	.byte	0x04, 0x12
        /*0026*/ 	.short	(.L_9 - .L_8)
	.align		4
.L_8:
        /*0028*/ 	.word	index@(triton_poi_fused__native_batch_norm_legit_no_training_mul_softplus_tanh_8)
        /*002c*/ 	.word	0x00000000
.L_9:


//--------------------- .nv.info.triton_poi_fused__native_batch_norm_legit_no_training_mul_softplus_tanh_8 --------------------------
	.section	.nv.info.triton_poi_fused__native_batch_norm_legit_no_training_mul_softplus_tanh_8,"",@"SHT_CUDA_INFO"
	.sectionflags	@""
	.align	4


	//----- nvinfo : EIATTR_CUDA_API_VERSION
	.align		4
        /*0000*/ 	.byte	0x04, 0x37
        /*0002*/ 	.short	(.L_11 - .L_10)
.L_10:
        /*0004*/ 	.word	0x0000007c


	//----- nvinfo : EIATTR_KPARAM_INFO
	.align		4
.L_11:
        /*0008*/ 	.byte	0x04, 0x17
        /*000a*/ 	.short	(.L_13 - .L_12)
.L_12:
        /*000c*/ 	.word	0x00000000
        /*0010*/ 	.short	0x0007
        /*0012*/ 	.short	0x0034
        /*0014*/ 	.byte	0x00, 0xf0, 0x11, 0x00


	//----- nvinfo : EIATTR_KPARAM_INFO
	.align		4
.L_13:
        /*0018*/ 	.byte	0x04, 0x17
        /*001a*/ 	.short	(.L_15 - .L_14)
.L_14:
        /*001c*/ 	.word	0x00000000
        /*0020*/ 	.short	0x0006
        /*0022*/ 	.short	0x0030
        /*0024*/ 	.byte	0x00, 0xf0, 0x11, 0x00


	//----- nvinfo : EIATTR_KPARAM_INFO
	.align		4
.L_15:
        /*0028*/ 	.byte	0x04, 0x17
        /*002a*/ 	.short	(.L_17 - .L_16)
.L_16:
        /*002c*/ 	.word	0x00000000
        /*0030*/ 	.short	0x0005
        /*0032*/ 	.short	0x0028
        /*0034*/ 	.byte	0x00, 0xf4, 0x21, 0x00


	//----- nvinfo : EIATTR_KPARAM_INFO
	.align		4
.L_17:
        /*0038*/ 	.byte	0x04, 0x17
        /*003a*/ 	.short	(.L_19 - .L_18)
.L_18:
        /*003c*/ 	.word	0x00000000
        /*0040*/ 	.short	0x0004
        /*0042*/ 	.short	0x0020
        /*0044*/ 	.byte	0x00, 0xf4, 0x21, 0x00


	//----- nvinfo : EIATTR_KPARAM_INFO
	.align		4
.L_19:
        /*0048*/ 	.byte	0x04, 0x17
        /*004a*/ 	.short	(.L_21 - .L_20)
.L_20:
        /*004c*/ 	.word	0x00000000
        /*0050*/ 	.short	0x0003
        /*0052*/ 	.short	0x0018
        /*0054*/ 	.byte	0x00, 0xf4, 0x21, 0x00


	//----- nvinfo : EIATTR_KPARAM_INFO
	.align		4
.L_21:
        /*0058*/ 	.byte	0x04, 0x17
        /*005a*/ 	.short	(.L_23 - .L_22)
.L_22:
        /*005c*/ 	.word	0x00000000
        /*0060*/ 	.short	0x0002
        /*0062*/ 	.short	0x0010
        /*0064*/ 	.byte	0x00, 0xf4, 0x21, 0x00


	//----- nvinfo : EIATTR_KPARAM_INFO
	.align		4
.L_23:
        /*0068*/ 	.byte	0x04, 0x17
        /*006a*/ 	.short	(.L_25 - .L_24)
.L_24:
        /*006c*/ 	.word	0x00000000
        /*0070*/ 	.short	0x0001
        /*0072*/ 	.short	0x0008
        /*0074*/ 	.byte	0x00, 0xf4, 0x21, 0x00


	//----- nvinfo : EIATTR_KPARAM_INFO
	.align		4
.L_25:
        /*0078*/ 	.byte	0x04, 0x17
        /*007a*/ 	.short	(.L_27 - .L_26)
.L_26:
        /*007c*/ 	.word	0x00000000
        /*0080*/ 	.short	0x0000
        /*0082*/ 	.short	0x0000
        /*0084*/ 	.byte	0x00, 0xf4, 0x21, 0x00


	//----- nvinfo : EIATTR_SPARSE_MMA_MASK
	.align		4
.L_27:
        /*0088*/ 	.byte	0x03, 0x50
        /*008a*/ 	.short	0x0000


	//----- nvinfo : EIATTR_MAXREG_COUNT
	.align		4
        /*008c*/ 	.byte	0x03, 0x1b
        /*008e*/ 	.short	0x00ff


	//----- nvinfo : EIATTR_EXIT_INSTR_OFFSETS
	.align		4
        /*0090*/ 	.byte	0x04, 0x1c
        /*0092*/ 	.short	(.L_29 - .L_28)


	//   ....[0]....
.L_28:
        /*0094*/ 	.word	0x00002540


	//   ....[1]....
        /*0098*/ 	.word	0x00002600


	//----- nvinfo : EIATTR_REQNTID
	.align		4
.L_29:
        /*009c*/ 	.byte	0x04, 0x10
        /*009e*/ 	.short	(.L_31 - .L_30)
.L_30:
        /*00a0*/ 	.word	0x00000080
        /*00a4*/ 	.word	0x00000001
        /*00a8*/ 	.word	0x00000001


	//----- nvinfo : EIATTR_CRS_STACK_SIZE
	.align		4
.L_31:
        /*00ac*/ 	.byte	0x04, 0x1e
        /*00ae*/ 	.short	(.L_33 - .L_32)
.L_32:
        /*00b0*/ 	.word	0x00000000


	//----- nvinfo : EIATTR_CBANK_PARAM_SIZE
	.align		4
.L_33:
        /*00b4*/ 	.byte	0x03, 0x19
        /*00b6*/ 	.short	0x0038


	//----- nvinfo : EIATTR_PARAM_CBANK
	.align		4
        /*00b8*/ 	.byte	0x04, 0x0a
        /*00ba*/ 	.short	(.L_35 - .L_34)
	.align		4
.L_34:
        /*00bc*/ 	.word	index@(.nv.constant0.triton_poi_fused__native_batch_norm_legit_no_training_mul_softplus_tanh_8)
        /*00c0*/ 	.short	0x0210
        /*00c2*/ 	.short	0x0038


	//----- nvinfo : EIATTR_SW_WAR
	.align		4
.L_35:
        /*00c4*/ 	.byte	0x04, 0x36
        /*00c6*/ 	.short	(.L_37 - .L_36)
.L_36:
        /*00c8*/ 	.word	0x00000008
.L_37:


//--------------------- .nv.callgraph             --------------------------
	.section	.nv.callgraph,"",@"SHT_CUDA_CALLGRAPH"
	.align	4
	.sectionentsize	8
	.align		4
        /*0000*/ 	.word	0x00000000
	.align		4
        /*0004*/ 	.word	0xffffffff
	.align		4
        /*0008*/ 	.word	0x00000000
	.align		4
        /*000c*/ 	.word	0xfffffffe
	.align		4
        /*0010*/ 	.word	0x00000000
	.align		4
        /*0014*/ 	.word	0xfffffffd
	.align		4
        /*0018*/ 	.word	0x00000000
	.align		4
        /*001c*/ 	.word	0xfffffffc


//--------------------- .nv.constant4             --------------------------
	.section	.nv.constant4,"a",@progbits
	.align	8
	.align		8
.nv.constant4:
        /*0000*/ 	.dword	_$_str
	.align		8
        /*0008*/ 	.dword	_$_str_$_2


//--------------------- .text.triton_poi_fused__native_batch_norm_legit_no_training_mul_softplus_tanh_8 --------------------------
	.section	.text.triton_poi_fused__native_batch_norm_legit_no_training_mul_softplus_tanh_8,"ax",@progbits
	.sectionflags	@"SHF_BARRIERS=1"
	.align	128
        .global         triton_poi_fused__native_batch_norm_legit_no_training_mul_softplus_tanh_8
        .type           triton_poi_fused__native_batch_norm_legit_no_training_mul_softplus_tanh_8,@function
        .size           triton_poi_fused__native_batch_norm_legit_no_training_mul_softplus_tanh_8,(.L_x_41 - triton_poi_fused__native_batch_norm_legit_no_training_mul_softplus_tanh_8)
        .other          triton_poi_fused__native_batch_norm_legit_no_training_mul_softplus_tanh_8,@"STO_CUDA_ENTRY STV_DEFAULT"
triton_poi_fused__native_batch_norm_legit_no_training_mul_softplus_tanh_8:
.text.triton_poi_fused__native_batch_norm_legit_no_training_mul_softplus_tanh_8:
[----:B------:R-:W0:Y:S01]  /*0000*/  LDC R1, c[0x0][0x28] ;  /* 0x00000a00ff017b82 */ /* 0x000e220000000800 */
[----:B------:R-:W1:Y:S07]  /*0010*/  S2R R9, SR_CTAID.X ;  /* 0x0000000000097919 */ /* 0x000e6e0000002500 */
[----:B------:R-:W2:Y:S01]  /*0020*/  LDC.64 R14, c[0x0][0x220] ;  /* 0x00008800ff0e7b82 */ /* 0x000ea20000000a00 */
[----:B------:R-:W-:Y:S01]  /*0030*/  HFMA2.MMA R12, -RZ, RZ, 0, 0 ;  /* 0x00000000ff0c7435 */ /* 0x000fe200000001ff */
[----:B------:R-:W-:Y:S01]  /*0040*/  ULDC.64 UR6, c[0x0][0x208] ;  /* 0x0000820000067ab9 */ /* 0x000fe20000000a00 */
[----:B------:R-:W3:Y:S01]  /*0050*/  S2R R8, SR_CTAID.Y ;  /* 0x0000000000087919 */ /* 0x000ee20000002600 */
[----:B------:R-:W4:Y:S04]  /*0060*/  S2R R11, SR_TID.X ;  /* 0x00000000000b7919 */ /* 0x000f280000002100 */
[----:B------:R-:W5:Y:S08]  /*0070*/  LDC.64 R6, c[0x0][0x210] ;  /* 0x00008400ff067b82 */ /* 0x000f700000000a00 */
[----:B------:R-:W4:Y:S08]  /*0080*/  LDC.64 R22, c[0x0][0x218] ;  /* 0x00008600ff167b82 */ /* 0x000f300000000a00 */
[----:B------:R-:W5:Y:S01]  /*0090*/  LDC.64 R4, c[0x0][0x228] ;  /* 0x00008a00ff047b82 */ /* 0x000f620000000a00 */
[C---:B-1----:R-:W-:Y:S01]  /*00a0*/  ISETP.GE.AND P0, PT, R9.reuse, 0x100, PT ;  /* 0x000001000900780c */ /* 0x042fe20003f06270 */
[----:B--2---:R-:W-:-:S06]  /*00b0*/  IMAD.WIDE R14, R9, 0x4, R14 ;  /* 0x00000004090e7825 */ /* 0x004fcc00078e020e */
[----:B------:R-:W1:Y:S06]  /*00c0*/  LDC.64 R2, c[0x0][0x230] ;  /* 0x00008c00ff027b82 */ /* 0x000e6c0000000a00 */
[----:B------:R2:W2:Y:S01]  /*00d0*/  @!P0 LDG.E.EL R12, desc[UR6][R14.64] ;  /* 0x000000060e0c8981 */ /* 0x0004a2000c2e1900 */
[----:B---3--:R-:W-:Y:S01]  /*00e0*/  SHF.L.U32 R8, R8, 0xa, RZ ;  /* 0x0000000a08087819 */ /* 0x008fe200000006ff */
[----:B------:R-:W-:Y:S01]  /*00f0*/  HFMA2.MMA R18, -RZ, RZ, 0, 0 ;  /* 0x00000000ff127435 */ /* 0x000fe200000001ff */
[----:B------:R-:W-:Y:S01]  /*0100*/  CS2R R16, SRZ ;  /* 0x0000000000107805 */ /* 0x000fe2000001ff00 */
[----:B0---4-:R-:W-:Y:S01]  /*0110*/  IMAD.WIDE R22, R9, 0x4, R22 ;  /* 0x0000000409167825 */ /* 0x011fe200078e0216 */
[----:B------:R-:W-:-:S02]  /*0120*/  LOP3.LUT R0, R8, 0x7f, R11, 0xf8, !PT ;  /* 0x0000007f08007812 */ /* 0x000fc400078ef80b */
[----:B------:R-:W-:Y:S02]  /*0130*/  MOV R25, RZ ;  /* 0x000000ff00197202 */ /* 0x000fe40000000f00 */
[----:B------:R-:W-:-:S03]  /*0140*/  LEA R19, R0, R9, 0x8 ;  /* 0x0000000900137211 */ /* 0x000fc600078e40ff */
[----:B------:R-:W3:Y:S01]  /*0150*/  @!P0 LDG.E.EL R18, desc[UR6][R22.64] ;  /* 0x0000000616128981 */ /* 0x000ee2000c2e1900 */
[----:B------:R-:W-:Y:S01]  /*0160*/  IADD3 R13, R19, 0x8000, RZ ;  /* 0x00008000130d7810 */ /* 0x000fe20007ffe0ff */
[----:B-----5:R-:W-:-:S04]  /*0170*/  IMAD.WIDE R20, R19, 0x4, R6 ;  /* 0x0000000413147825 */ /* 0x020fc800078e0206 */
[----:B--2---:R-:W-:Y:S01]  /*0180*/  IMAD.WIDE R14, R13, 0x4, R6 ;  /* 0x000000040d0e7825 */ /* 0x004fe200078e0206 */
[----:B------:R-:W-:Y:S01]  /*0190*/  HFMA2.MMA R13, -RZ, RZ, 0, 0 ;  /* 0x00000000ff0d7435 */ /* 0x000fe200000001ff */
[----:B------:R0:W2:Y:S01]  /*01a0*/  @!P0 LDG.E.EL R16, desc[UR6][R20.64] ;  /* 0x0000000614108981 */ /* 0x0000a2000c2e1900 */
[----:B------:R-:W-:Y:S01]  /*01b0*/  MOV R10, RZ ;  /* 0x000000ff000a7202 */ /* 0x000fe20000000f00 */
[C---:B------:R-:W-:Y:S02]  /*01c0*/  IMAD.WIDE R4, R9.reuse, 0x4, R4 ;  /* 0x0000000409047825 */ /* 0x040fe400078e0204 */
[----:B------:R4:W3:Y:S02]  /*01d0*/  @!P0 LDG.E.EL R25, desc[UR6][R14.64] ;  /* 0x000000060e198981 */ /* 0x0008e4000c2e1900 */
[----:B-1----:R-:W-:Y:S02]  /*01e0*/  IMAD.WIDE R2, R9, 0x4, R2 ;  /* 0x0000000409027825 */ /* 0x002fe400078e0202 */
[----:B------:R-:W5:Y:S04]  /*01f0*/  @!P0 LDG.E.EL R10, desc[UR6][R4.64] ;  /* 0x00000006040a8981 */ /* 0x000f68000c2e1900 */
[----:B------:R-:W5:Y:S01]  /*0200*/  @!P0 LDG.E.EL R13, desc[UR6][R2.64] ;  /* 0x00000006020d8981 */ /* 0x000f62000c2e1900 */
[----:B------:R-:W-:-:S05]  /*0210*/  IADD3 R27, R19, 0x10000, RZ ;  /* 0x00010000131b7810 */ /* 0x000fca0007ffe0ff */
[----:B0-----:R-:W-:-:S05]  /*0220*/  IMAD.WIDE R20, R27, 0x4, R6 ;  /* 0x000000041b147825 */ /* 0x001fca00078e0206 */
[----:B------:R0:W5:Y:S01]  /*0230*/  @!P0 LDG.E.EL R17, desc[UR6][R20.64] ;  /* 0x0000000614118981 */ /* 0x000162000c2e1900 */
[----:B------:R-:W-:Y:S02]  /*0240*/  IADD3 R23, R19, 0x18000, RZ ;  /* 0x0001800013177810 */ /* 0x000fe40007ffe0ff */
[----:B----4-:R-:W-:Y:S02]  /*0250*/  IADD3 R15, R19, 0x20000, RZ ;  /* 0x00020000130f7810 */ /* 0x010fe40007ffe0ff */
[----:B------:R-:W-:Y:S02]  /*0260*/  IADD3 R27, R19, 0x28000, RZ ;  /* 0x00028000131b7810 */ /* 0x000fe40007ffe0ff */
[----:B------:R-:W-:Y:S01]  /*0270*/  IADD3 R29, R19, 0x30000, RZ ;  /* 0x00030000131d7810 */ /* 0x000fe20007ffe0ff */
[----:B0-----:R-:W-:Y:S01]  /*0280*/  HFMA2.MMA R21, -RZ, RZ, 0, 0 ;  /* 0x00000000ff157435 */ /* 0x001fe200000001ff */
[----:B------:R-:W-:Y:S01]  /*0290*/  MOV R0, RZ ;  /* 0x000000ff00007202 */ /* 0x000fe20000000f00 */
[----:B------:R-:W-:Y:S01]  /*02a0*/  IMAD.WIDE R22, R23, 0x4, R6 ;  /* 0x0000000417167825 */ /* 0x000fe200078e0206 */
[----:B------:R-:W-:-:S03]  /*02b0*/  IADD3 R19, R19, 0x38000, RZ ;  /* 0x0003800013137810 */ /* 0x000fc60007ffe0ff */
[--C-:B------:R-:W-:Y:S01]  /*02c0*/  IMAD.WIDE R14, R15, 0x4, R6.reuse ;  /* 0x000000040f0e7825 */ /* 0x100fe200078e0206 */
[----:B------:R-:W4:Y:S03]  /*02d0*/  @!P0 LDG.E.EL R0, desc[UR6][R22.64] ;  /* 0x0000000616008981 */ /* 0x000f26000c2e1900 */
[--C-:B------:R-:W-:Y:S01]  /*02e0*/  IMAD.WIDE R2, R27, 0x4, R6.reuse ;  /* 0x000000041b027825 */ /* 0x100fe200078e0206 */
[----:B------:R-:W4:Y:S03]  /*02f0*/  @!P0 LDG.E.EL R21, desc[UR6][R14.64] ;  /* 0x000000060e158981 */ /* 0x000f26000c2e1900 */
[----:B------:R-:W-:-:S04]  /*0300*/  IMAD.WIDE R4, R29, 0x4, R6 ;  /* 0x000000041d047825 */ /* 0x000fc800078e0206 */
[----:B------:R-:W-:Y:S01]  /*0310*/  IMAD.WIDE R6, R19, 0x4, R6 ;  /* 0x0000000413067825 */ /* 0x000fe200078e0206 */
[----:B------:R-:W-:Y:S01]  /*0320*/  HFMA2.MMA R19, -RZ, RZ, 0, 0 ;  /* 0x00000000ff137435 */ /* 0x000fe200000001ff */
[----:B------:R-:W-:Y:S02]  /*0330*/  MOV R29, RZ ;  /* 0x000000ff001d7202 */ /* 0x000fe40000000f00 */
[----:B------:R-:W-:-:S04]  /*0340*/  MOV R27, RZ ;  /* 0x000000ff001b7202 */ /* 0x000fc80000000f00 */
[----:B------:R0:W4:Y:S04]  /*0350*/  @!P0 LDG.E.EL R29, desc[UR6][R2.64] ;  /* 0x00000006021d8981 */ /* 0x000128000c2e1900 */
[----:B------:R1:W4:Y:S04]  /*0360*/  @!P0 LDG.E.EL R19, desc[UR6][R4.64] ;  /* 0x0000000604138981 */ /* 0x000328000c2e1900 */
[----:B------:R0:W4:Y:S01]  /*0370*/  @!P0 LDG.E.EL R27, desc[UR6][R6.64] ;  /* 0x00000006061b8981 */ /* 0x000122000c2e1900 */
[----:B------:R-:W-:-:S04]  /*0380*/  FADD R20, R12, 9.9999997473787516356e-06 ;  /* 0x3727c5ac0c147421 */ /* 0x000fc80000000000 */
[----:B------:R-:W0:Y:S02]  /*0390*/  MUFU.SQRT R24, R20 ;  /* 0x0000001400187308 */ /* 0x000e240000002000 */
[C---:B0-----:R-:W-:Y:S02]  /*03a0*/  FSETP.GT.AND P1, PT, R24.reuse, 8.50705917302346158658e+37, PT ;  /* 0x7e8000001800780b */ /* 0x041fe40003f24000 */
[----:B------:R-:W-:Y:S01]  /*03b0*/  FSETP.GEU.AND P2, PT, R24, 1.175494350822287508e-38, PT ;  /* 0x008000001800780b */ /* 0x000fe20003f4e000 */
[----:B------:R-:W-:-:S10]  /*03c0*/  HFMA2.MMA R12, -RZ, RZ, 1.625, 0 ;  /* 0x3e800000ff0c7435 */ /* 0x000fd400000001ff */
[----:B------:R-:W-:-:S04]  /*03d0*/  @P1 FMUL R24, R24, 0.25 ;  /* 0x3e80000018181820 */ /* 0x000fc80000400000 */
[----:B------:R-:W-:-:S04]  /*03e0*/  @!P2 FMUL R24, R24, 16777216 ;  /* 0x4b8000001818a820 */ /* 0x000fc80000400000 */
[----:B------:R-:W0:Y:S01]  /*03f0*/  MUFU.RCP R28, R24 ;  /* 0x00000018001c7308 */ /* 0x000e220000001000 */
[----:B------:R-:W-:-:S05]  /*0400*/  FSEL R3, R12, 1, P1 ;  /* 0x3f8000000c037808 */ /* 0x000fca0000800000 */
[----:B------:R-:W-:Y:S01]  /*0410*/  @!P2 FMUL R3, R3, 16777216 ;  /* 0x4b8000000303a820 */ /* 0x000fe20000400000 */
[----:B---3--:R-:W-:-:S03]  /*0420*/  FADD R25, -R18, R25 ;  /* 0x0000001912197221 */ /* 0x008fc60000000100 */
[----:B0-----:R-:W-:Y:S01]  /*0430*/  FMUL R28, R28, R3 ;  /* 0x000000031c1c7220 */ /* 0x001fe20000400000 */
[----:B--2---:R-:W-:-:S04]  /*0440*/  FADD R3, -R18, R16 ;  /* 0x0000001012037221 */ /* 0x004fc80000000100 */
[-C--:B-1----:R-:W-:Y:S01]  /*0450*/  FMUL R4, R3, R28.reuse ;  /* 0x0000001c03047220 */ /* 0x082fe20000400000 */
[----:B------:R-:W-:-:S03]  /*0460*/  FMUL R2, R25, R28 ;  /* 0x0000001c19027220 */ /* 0x000fc60000400000 */
[-CC-:B-----5:R-:W-:Y:S01]  /*0470*/  FFMA R4, R4, R10.reuse, R13.reuse ;  /* 0x0000000a04047223 */ /* 0x1a0fe2000000000d */
[----:B------:R-:W-:-:S03]  /*0480*/  FFMA R5, R2, R10, R13 ;  /* 0x0000000a02057223 */ /* 0x000fc6000000000d */
[----:B------:R-:W-:-:S05]  /*0490*/  FMUL R2, R4, 1.4426950216293334961 ;  /* 0x3fb8aa3b04027820 */ /* 0x000fca0000400000 */
[----:B------:R-:W-:Y:S01]  /*04a0*/  FSETP.GEU.AND P1, PT, R2, -126, PT ;  /* 0xc2fc00000200780b */ /* 0x000fe20003f2e000 */
[----:B------:R-:W-:-:S05]  /*04b0*/  FMUL R15, R5, 1.4426950216293334961 ;  /* 0x3fb8aa3b050f7820 */ /* 0x000fca0000400000 */
[----:B------:R-:W-:-:S07]  /*04c0*/  FSETP.GEU.AND P2, PT, R15, -126, PT ;  /* 0xc2fc00000f00780b */ /* 0x000fce0003f4e000 */
[----:B------:R-:W-:-:S04]  /*04d0*/  @!P1 FMUL R2, R2, 0.5 ;  /* 0x3f00000002029820 */ /* 0x000fc80000400000 */
[----:B------:R-:W0:Y:S02]  /*04e0*/  MUFU.EX2 R6, R2 ;  /* 0x0000000200067308 */ /* 0x000e240000000800 */
[----:B------:R-:W-:-:S06]  /*04f0*/  @!P2 FMUL R15, R15, 0.5 ;  /* 0x3f0000000f0fa820 */ /* 0x000fcc0000400000 */
[----:B------:R-:W1:Y:S01]  /*0500*/  MUFU.EX2 R7, R15 ;  /* 0x0000000f00077308 */ /* 0x000e620000000800 */
[----:B0-----:R-:W-:-:S04]  /*0510*/  @!P1 FMUL R6, R6, R6 ;  /* 0x0000000606069220 */ /* 0x001fc80000400000 */
[----:B------:R-:W-:-:S05]  /*0520*/  FADD.FTZ.RZ R3, R6, 1 ;  /* 0x3f80000006037421 */ /* 0x000fca000001c000 */
[----:B------:R-:W-:Y:S01]  /*0530*/  IADD3 R14, R3, -0x3f400000, RZ ;  /* 0xc0c00000030e7810 */ /* 0x000fe20007ffe0ff */
[----:B-1----:R-:W-:Y:S01]  /*0540*/  @!P2 FMUL R7, R7, R7 ;  /* 0x000000070707a220 */ /* 0x002fe20000400000 */
[----:B------:R-:W-:Y:S02]  /*0550*/  FADD R3, -R18, R17 ;  /* 0x0000001112037221 */ /* 0x000fe40000000100 */
[----:B------:R-:W-:Y:S01]  /*0560*/  LOP3.LUT R17, R14, 0xff800000, RZ, 0xc0, !PT ;  /* 0xff8000000e117812 */ /* 0x000fe200078ec0ff */
[----:B------:R-:W-:Y:S01]  /*0570*/  FADD.FTZ.RZ R16, R7, 1 ;  /* 0x3f80000007107421 */ /* 0x000fe2000001c000 */
[----:B------:R-:W-:Y:S02]  /*0580*/  FMUL R2, R3, R28 ;  /* 0x0000001c03027220 */ /* 0x000fe40000400000 */
[----:B------:R-:W-:Y:S02]  /*0590*/  IADD3 R3, -R17, 0x40800000, RZ ;  /* 0x4080000011037810 */ /* 0x000fe40007ffe1ff */
[----:B------:R-:W-:Y:S01]  /*05a0*/  IADD3 R16, R16, -0x3f400000, RZ ;  /* 0xc0c0000010107810 */ /* 0x000fe20007ffe0ff */
[----:B------:R-:W-:Y:S01]  /*05b0*/  FFMA R15, R2, R10, R13 ;  /* 0x0000000a020f7223 */ /* 0x000fe2000000000d */
[----:B------:R-:W-:Y:S01]  /*05c0*/  IADD3 R26, R6, -R17, RZ ;  /* 0x80000011061a7210 */ /* 0x000fe20007ffe0ff */
[----:B------:R-:W-:Y:S01]  /*05d0*/  FFMA.FTZ R3, R3, R12, -1 ;  /* 0xbf80000003037423 */ /* 0x000fe2000001000c */
[----:B------:R-:W-:Y:S01]  /*05e0*/  LOP3.LUT R14, R16, 0xff800000, RZ, 0xc0, !PT ;  /* 0xff800000100e7812 */ /* 0x000fe200078ec0ff */
[----:B------:R-:W-:Y:S01]  /*05f0*/  FMUL R2, R15, 1.4426950216293334961 ;  /* 0x3fb8aa3b0f027820 */ /* 0x000fe20000400000 */
[----:B------:R-:W-:Y:S01]  /*0600*/  MOV R16, 0x3d39bf78 ;  /* 0x3d39bf7800107802 */ /* 0x000fe20000000f00 */
[----:B------:R-:W-:Y:S01]  /*0610*/  FADD R26, R26, R3 ;  /* 0x000000031a1a7221 */ /* 0x000fe20000000000 */
[----:B------:R-:W-:-:S02]  /*0620*/  IADD3 R25, -R14, 0x40800000, RZ ;  /* 0x408000000e197810 */ /* 0x000fc40007ffe1ff */
[----:B------:R-:W-:Y:S01]  /*0630*/  FSETP.GEU.AND P1, PT, R2, -126, PT ;  /* 0xc2fc00000200780b */ /* 0x000fe20003f2e000 */
[C---:B------:R-:W-:Y:S02]  /*0640*/  FFMA.FTZ R3, R26.reuse, -R16, 0.10546888411045074463 ;  /* 0x3dd800121a037423 */ /* 0x040fe40000010810 */
[----:B------:R-:W-:Y:S02]  /*0650*/  FFMA.FTZ R20, R25, R12, -1 ;  /* 0xbf80000019147423 */ /* 0x000fe4000001000c */
[----:B------:R-:W-:Y:S01]  /*0660*/  FFMA.FTZ R3, R26, R3, -0.13229703903198242188 ;  /* 0xbe0778e01a037423 */ /* 0x000fe20000010003 */
[C---:B----4-:R-:W-:Y:S01]  /*0670*/  FADD R25, -R18.reuse, R0 ;  /* 0x0000000012197221 */ /* 0x050fe20000000100 */
[----:B------:R-:W-:Y:S01]  /*0680*/  FADD R0, -R18, R21 ;  /* 0x0000001512007221 */ /* 0x000fe20000000100 */
[----:B------:R-:W-:Y:S01]  /*0690*/  IADD3 R23, R7, -R14, RZ ;  /* 0x8000000e07177210 */ /* 0x000fe20007ffe0ff */
[----:B------:R-:W-:-:S04]  /*06a0*/  FFMA.FTZ R21, R26, R3, 0.14491446316242218018 ;  /* 0x3e1464751a157423 */ /* 0x000fc80000010003 */
[----:B------:R-:W-:Y:S01]  /*06b0*/  FFMA.FTZ R21, R26, R21, -0.16641564667224884033 ;  /* 0xbe2a68dd1a157423 */ /* 0x000fe20000010015 */
[----:B------:R-:W-:Y:S01]  /*06c0*/  FADD R23, R23, R20 ;  /* 0x0000001417177221 */ /* 0x000fe20000000000 */
[----:B------:R-:W-:Y:S01]  /*06d0*/  @!P1 FMUL R2, R2, 0.5 ;  /* 0x3f00000002029820 */ /* 0x000fe20000400000 */
[C---:B------:R-:W-:Y:S01]  /*06e0*/  FADD R3, -R18.reuse, R19 ;  /* 0x0000001312037221 */ /* 0x040fe20000000100 */
[C---:B------:R-:W-:Y:S01]  /*06f0*/  FADD R29, -R18.reuse, R29 ;  /* 0x0000001d121d7221 */ /* 0x040fe20000000100 */
[----:B------:R-:W-:Y:S01]  /*0700*/  FADD R27, -R18, R27 ;  /* 0x0000001b121b7221 */ /* 0x000fe20000000100 */
[----:B------:R-:W-:Y:S01]  /*0710*/  FFMA.FTZ R19, R26, R21, 0.19988867640495300293 ;  /* 0x3e4caf9e1a137423 */ /* 0x000fe20000010015 */
[C---:B------:R-:W-:Y:S01]  /*0720*/  FFMA.FTZ R18, R23.reuse, -R16, 0.10546888411045074463 ;  /* 0x3dd8001217127423 */ /* 0x040fe20000010810 */
[----:B------:R-:W0:Y:S03]  /*0730*/  MUFU.EX2 R21, R2 ;  /* 0x0000000200157308 */ /* 0x000e260000000800 */
[----:B------:R-:W-:-:S04]  /*0740*/  FFMA.FTZ R18, R23, R18, -0.13229703903198242188 ;  /* 0xbe0778e017127423 */ /* 0x000fc80000010012 */
[----:B------:R-:W-:Y:S01]  /*0750*/  FFMA.FTZ R18, R23, R18, 0.14491446316242218018 ;  /* 0x3e14647517127423 */ /* 0x000fe20000010012 */
[----:B------:R-:W-:-:S03]  /*0760*/  FFMA.FTZ R19, R26, R19, -0.25000196695327758789 ;  /* 0xbe8000421a137423 */ /* 0x000fc60000010013 */
[----:B------:R-:W-:Y:S01]  /*0770*/  FFMA.FTZ R18, R23, R18, -0.16641564667224884033 ;  /* 0xbe2a68dd17127423 */ /* 0x000fe20000010012 */
[----:B0-----:R-:W-:-:S03]  /*0780*/  @!P1 FMUL R21, R21, R21 ;  /* 0x0000001515159220 */ /* 0x001fc60000400000 */
[----:B------:R-:W-:Y:S01]  /*0790*/  FFMA.FTZ R18, R23, R18, 0.19988867640495300293 ;  /* 0x3e4caf9e17127423 */ /* 0x000fe20000010012 */
[C---:B------:R-:W-:Y:S01]  /*07a0*/  FFMA.FTZ R19, R26.reuse, R19, 0.33333510160446166992 ;  /* 0x3eaaaae61a137423 */ /* 0x040fe20000010013 */
[----:B------:R-:W-:Y:S02]  /*07b0*/  FADD.FTZ.RZ R2, R21, 1 ;  /* 0x3f80000015027421 */ /* 0x000fe4000001c000 */
[----:B------:R-:W-:Y:S01]  /*07c0*/  FFMA.FTZ R18, R23, R18, -0.25000196695327758789 ;  /* 0xbe80004217127423 */ /* 0x000fe20000010012 */
[----:B------:R-:W-:-:S03]  /*07d0*/  FFMA.FTZ R19, R26, R19, -0.5 ;  /* 0xbf0000001a137423 */ /* 0x000fc60000010013 */
[C---:B------:R-:W-:Y:S01]  /*07e0*/  FFMA.FTZ R18, R23.reuse, R18, 0.33333510160446166992 ;  /* 0x3eaaaae617127423 */ /* 0x040fe20000010012 */
[----:B------:R-:W-:Y:S01]  /*07f0*/  IADD3 R2, R2, -0x3f400000, RZ ;  /* 0xc0c0000002027810 */ /* 0x000fe20007ffe0ff */
[----:B------:R-:W-:Y:S02]  /*0800*/  FMUL R19, R26, R19 ;  /* 0x000000131a137220 */ /* 0x000fe40000400000 */
[----:B------:R-:W-:Y:S01]  /*0810*/  FFMA.FTZ R18, R23, R18, -0.5 ;  /* 0xbf00000017127423 */ /* 0x000fe20000010012 */
[----:B------:R-:W-:Y:S01]  /*0820*/  LOP3.LUT R24, R2, 0xff800000, RZ, 0xc0, !PT ;  /* 0xff80000002187812 */ /* 0x000fe200078ec0ff */
[----:B------:R-:W-:Y:S01]  /*0830*/  FFMA.FTZ R26, R26, R19, R26 ;  /* 0x000000131a1a7223 */ /* 0x000fe2000001001a */
[----:B------:R-:W-:Y:S01]  /*0840*/  FMUL R2, R25, R28 ;  /* 0x0000001c19027220 */ /* 0x000fe20000400000 */
[C---:B------:R-:W-:Y:S01]  /*0850*/  FMUL R18, R23.reuse, R18 ;  /* 0x0000001217127220 */ /* 0x040fe20000400000 */
[----:B------:R-:W-:Y:S02]  /*0860*/  IADD3 R19, -R24, 0x40800000, RZ ;  /* 0x4080000018137810 */ /* 0x000fe40007ffe1ff */
[----:B------:R-:W-:Y:S01]  /*0870*/  FFMA R25, R2, R10, R13 ;  /* 0x0000000a02197223 */ /* 0x000fe2000000000d */
[----:B------:R-:W-:-:S02]  /*0880*/  FFMA.FTZ R23, R23, R18, R23 ;  /* 0x0000001217177223 */ /* 0x000fc40000010017 */
[----:B------:R-:W-:Y:S01]  /*0890*/  FFMA.FTZ R18, R19, R12, -1 ;  /* 0xbf80000013127423 */ /* 0x000fe2000001000c */
[----:B------:R-:W-:Y:S01]  /*08a0*/  IADD3 R19, R21, -R24, RZ ;  /* 0x8000001815137210 */ /* 0x000fe20007ffe0ff */
[----:B------:R-:W-:-:S04]  /*08b0*/  FMUL R22, R25, 1.4426950216293334961 ;  /* 0x3fb8aa3b19167820 */ /* 0x000fc80000400000 */
[----:B------:R-:W-:Y:S01]  /*08c0*/  FADD R19, R19, R18 ;  /* 0x0000001213137221 */ /* 0x000fe20000000000 */
[----:B------:R-:W-:-:S03]  /*08d0*/  FSETP.GEU.AND P1, PT, R22, -126, PT ;  /* 0xc2fc00001600780b */ /* 0x000fc60003f2e000 */
[----:B------:R-:W-:-:S04]  /*08e0*/  FFMA.FTZ R2, R19, -R16, 0.10546888411045074463 ;  /* 0x3dd8001213027423 */ /* 0x000fc80000010810 */
[----:B------:R-:W-:-:S04]  /*08f0*/  FFMA.FTZ R2, R19, R2, -0.13229703903198242188 ;  /* 0xbe0778e013027423 */ /* 0x000fc80000010002 */
[C---:B------:R-:W-:Y:S02]  /*0900*/  FFMA.FTZ R2, R19.reuse, R2, 0.14491446316242218018 ;  /* 0x3e14647513027423 */ /* 0x040fe40000010002 */
[----:B------:R-:W-:Y:S02]  /*0910*/  @!P1 FMUL R22, R22, 0.5 ;  /* 0x3f00000016169820 */ /* 0x000fe40000400000 */
[----:B------:R-:W-:-:S04]  /*0920*/  FFMA.FTZ R2, R19, R2, -0.16641564667224884033 ;  /* 0xbe2a68dd13027423 */ /* 0x000fc80000010002 */
[C---:B------:R-:W-:Y:S01]  /*0930*/  FFMA.FTZ R2, R19.reuse, R2, 0.19988867640495300293 ;  /* 0x3e4caf9e13027423 */ /* 0x040fe20000010002 */
[----:B------:R-:W0:Y:S03]  /*0940*/  MUFU.EX2 R22, R22 ;  /* 0x0000001600167308 */ /* 0x000e260000000800 */
[----:B------:R-:W-:-:S04]  /*0950*/  FFMA.FTZ R2, R19, R2, -0.25000196695327758789 ;  /* 0xbe80004213027423 */ /* 0x000fc80000010002 */
[----:B------:R-:W-:-:S04]  /*0960*/  FFMA.FTZ R2, R19, R2, 0.33333510160446166992 ;  /* 0x3eaaaae613027423 */ /* 0x000fc80000010002 */
[----:B------:R-:W-:-:S04]  /*0970*/  FFMA.FTZ R18, R19, R2, -0.5 ;  /* 0xbf00000013127423 */ /* 0x000fc80000010002 */
[----:B------:R-:W-:Y:S01]  /*0980*/  FMUL R18, R19, R18 ;  /* 0x0000001213127220 */ /* 0x000fe20000400000 */
[----:B0-----:R-:W-:-:S03]  /*0990*/  @!P1 FMUL R22, R22, R22 ;  /* 0x0000001616169220 */ /* 0x001fc60000400000 */
[----:B------:R-:W-:Y:S01]  /*09a0*/  FFMA.FTZ R20, R19, R18, R19 ;  /* 0x0000001213147223 */ /* 0x000fe20000010013 */
[----:B------:R-:W-:-:S05]  /*09b0*/  FADD.FTZ.RZ R18, R22, 1 ;  /* 0x3f80000016127421 */ /* 0x000fca000001c000 */
[----:B------:R-:W-:Y:S01]  /*09c0*/  IADD3 R18, R18, -0x3f400000, RZ ;  /* 0xc0c0000012127810 */ /* 0x000fe20007ffe0ff */
[-C--:B------:R-:W-:Y:S01]  /*09d0*/  FMUL R0, R0, R28.reuse ;  /* 0x0000001c00007220 */ /* 0x080fe20000400000 */
[----:B------:R-:W-:Y:S02]  /*09e0*/  FMUL R2, R29, R28 ;  /* 0x0000001c1d027220 */ /* 0x000fe40000400000 */
[----:B------:R-:W-:Y:S01]  /*09f0*/  LOP3.LUT R19, R18, 0xff800000, RZ, 0xc0, !PT ;  /* 0xff80000012137812 */ /* 0x000fe200078ec0ff */
[C---:B------:R-:W-:Y:S01]  /*0a00*/  FMUL R3, R28.reuse, R3 ;  /* 0x000000031c037220 */ /* 0x040fe20000400000 */
[----:B------:R-:W-:Y:S02]  /*0a10*/  FMUL R28, R28, R27 ;  /* 0x0000001b1c1c7220 */ /* 0x000fe40000400000 */
[----:B------:R-:W-:Y:S02]  /*0a20*/  IADD3 R27, -R19, 0x40800000, RZ ;  /* 0x40800000131b7810 */ /* 0x000fe40007ffe1ff */
[----:B------:R-:W-:-:S03]  /*0a30*/  IADD3 R29, R22, -R19, RZ ;  /* 0x80000013161d7210 */ /* 0x000fc60007ffe0ff */
[----:B------:R-:W-:Y:S01]  /*0a40*/  FFMA.FTZ R18, R27, R12, -1 ;  /* 0xbf8000001b127423 */ /* 0x000fe2000001000c */
[----:B------:R-:W-:-:S03]  /*0a50*/  FFMA R0, R0, R10, R13 ;  /* 0x0000000a00007223 */ /* 0x000fc6000000000d */
[----:B------:R-:W-:Y:S01]  /*0a60*/  FADD R29, R29, R18 ;  /* 0x000000121d1d7221 */ /* 0x000fe20000000000 */
[----:B------:R-:W-:-:S03]  /*0a70*/  FMUL R27, R0, 1.4426950216293334961 ;  /* 0x3fb8aa3b001b7820 */ /* 0x000fc60000400000 */
[----:B------:R-:W-:Y:S02]  /*0a80*/  FFMA.FTZ R18, R29, -R16, 0.10546888411045074463 ;  /* 0x3dd800121d127423 */ /* 0x000fe40000010810 */
[----:B------:R-:W-:Y:S02]  /*0a90*/  FSETP.GEU.AND P2, PT, R27, -126, PT ;  /* 0xc2fc00001b00780b */ /* 0x000fe40003f4e000 */
[----:B------:R-:W-:-:S04]  /*0aa0*/  FFMA.FTZ R18, R29, R18, -0.13229703903198242188 ;  /* 0xbe0778e01d127423 */ /* 0x000fc80000010012 */
[----:B------:R-:W-:-:S04]  /*0ab0*/  FFMA.FTZ R18, R29, R18, 0.14491446316242218018 ;  /* 0x3e1464751d127423 */ /* 0x000fc80000010012 */
[----:B------:R-:W-:-:S04]  /*0ac0*/  FFMA.FTZ R18, R29, R18, -0.16641564667224884033 ;  /* 0xbe2a68dd1d127423 */ /* 0x000fc80000010012 */
[----:B------:R-:W-:Y:S01]  /*0ad0*/  FFMA.FTZ R18, R29, R18, 0.19988867640495300293 ;  /* 0x3e4caf9e1d127423 */ /* 0x000fe20000010012 */
[----:B------:R-:W-:Y:S01]  /*0ae0*/  @!P2 FMUL R27, R27, 0.5 ;  /* 0x3f0000001b1ba820 */ /* 0x000fe20000400000 */
[----:B------:R-:W-:Y:S02]  /*0af0*/  ISETP.GE.U32.AND P1, PT, R6, 0x7f800000, PT ;  /* 0x7f8000000600780c */ /* 0x000fe40003f26070 */
[----:B------:R-:W-:-:S03]  /*0b00*/  FFMA.FTZ R18, R29, R18, -0.25000196695327758789 ;  /* 0xbe8000421d127423 */ /* 0x000fc60000010012 */
[----:B------:R-:W0:Y:S01]  /*0b10*/  MUFU.EX2 R27, R27 ;  /* 0x0000001b001b7308 */ /* 0x000e220000000800 */
[----:B------:R-:W-:Y:S01]  /*0b20*/  FFMA.FTZ R18, R29, R18, 0.33333510160446166992 ;  /* 0x3eaaaae61d127423 */ /* 0x000fe20000010012 */
[----:B------:R-:W-:-:S03]  /*0b30*/  I2FP.F32.S32 R17, R17 ;  /* 0x0000001100117245 */ /* 0x000fc60000201400 */
[----:B------:R-:W-:Y:S01]  /*0b40*/  FFMA.FTZ R18, R29, R18, -0.5 ;  /* 0xbf0000001d127423 */ /* 0x000fe20000010012 */
[----:B------:R-:W-:Y:S01]  /*0b50*/  BSSY B0, `(.L_x_0) ;  /* 0x000000e000007945 */ /* 0x000fe20003800000 */
[----:B------:R-:W-:Y:S02]  /*0b60*/  FMUL R17, R17, 1.1920928955078125e-07 ;  /* 0x3400000011117820 */ /* 0x000fe40000400000 */
[----:B------:R-:W-:Y:S01]  /*0b70*/  FMUL R18, R29, R18 ;  /* 0x000000121d127220 */ /* 0x000fe20000400000 */
[-CC-:B------:R-:W-:Y:S01]  /*0b80*/  FFMA R2, R2, R10.reuse, R13.reuse ;  /* 0x0000000a02027223 */ /* 0x180fe2000000000d */
[-CC-:B------:R-:W-:Y:S01]  /*0b90*/  FFMA R3, R3, R10.reuse, R13.reuse ;  /* 0x0000000a03037223 */ /* 0x180fe2000000000d */
[----:B------:R-:W-:Y:S01]  /*0ba0*/  FFMA R10, R28, R10, R13 ;  /* 0x0000000a1c0a7223 */ /* 0x000fe2000000000d */
[----:B------:R-:W-:Y:S01]  /*0bb0*/  FFMA.FTZ R18, R29, R18, R29 ;  /* 0x000000121d127223 */ /* 0x000fe2000001001d */
[----:B------:R-:W-:Y:S01]  /*0bc0*/  FFMA.FTZ R13, R17, 0.69314718246459960938, R26 ;  /* 0x3f317218110d7823 */ /* 0x000fe2000001001a */
[----:B0-----:R-:W-:Y:S06]  /*0bd0*/  @!P1 BRA `(.L_x_1) ;  /* 0x0000000000149947 */ /* 0x001fec0003800000 */
[----:B------:R-:W-:-:S13]  /*0be0*/  ISETP.GE.AND P1, PT, R6, -0x407fffff, PT ;  /* 0xbf8000010600780c */ /* 0x000fda0003f26270 */
[----:B------:R-:W-:-:S05]  /*0bf0*/  @P1 MOV R17, 0x7f800000 ;  /* 0x7f80000000111802 */ /* 0x000fca0000000f00 */
[C---:B------:R-:W-:Y:S01]  /*0c00*/  @P1 FFMA.FTZ R13, R6.reuse, R17, +INF ;  /* 0x7f800000060d1423 */ /* 0x040fe20000010011 */
[----:B------:R-:W-:-:S04]  /*0c10*/  FSETP.NEU.AND P1, PT, R6, RZ, PT ;  /* 0x000000ff0600720b */ /* 0x000fc80003f2d000 */
[----:B------:R-:W-:-:S09]  /*0c20*/  FSEL R13, R13, -RZ, P1 ;  /* 0x800000ff0d0d7208 */ /* 0x000fd20000800000 */
.L_x_1:
[----:B------:R-:W-:Y:S05]  /*0c30*/  BSYNC B0 ;  /* 0x0000000000007941 */ /* 0x000fea0003800000 */
.L_x_0:
[----:B------:R-:W-:Y:S01]  /*0c40*/  FMUL R6, R2, 1.4426950216293334961 ;  /* 0x3fb8aa3b02067820 */ /* 0x000fe20000400000 */
[----:B------:R-:W-:Y:S01]  /*0c50*/  I2FP.F32.S32 R24, R24 ;  /* 0x0000001800187245 */ /* 0x000fe20000201400 */
[----:B------:R-:W-:Y:S01]  /*0c60*/  @!P2 FMUL R27, R27, R27 ;  /* 0x0000001b1b1ba220 */ /* 0x000fe20000400000 */
[----:B------:R-:W-:Y:S01]  /*0c70*/  ISETP.GE.U32.AND P1, PT, R7, 0x7f800000, PT ;  /* 0x7f8000000700780c */ /* 0x000fe20003f26070 */
[----:B------:R-:W-:Y:S01]  /*0c80*/  BSSY B0, `(.L_x_2) ;  /* 0x0000017000007945 */ /* 0x000fe20003800000 */
[----:B------:R-:W-:Y:S01]  /*0c90*/  FSETP.GEU.AND P3, PT, R6, -126, PT ;  /* 0xc2fc00000600780b */ /* 0x000fe20003f6e000 */
[----:B------:R-:W-:Y:S01]  /*0ca0*/  FMUL R17, R24, 1.1920928955078125e-07 ;  /* 0x3400000018117820 */ /* 0x000fe20000400000 */
[----:B------:R-:W-:Y:S01]  /*0cb0*/  FADD.FTZ.RZ R24, R27, 1 ;  /* 0x3f8000001b187421 */ /* 0x000fe2000001c000 */
[----:B------:R-:W-:Y:S02]  /*0cc0*/  I2FP.F32.S32 R14, R14 ;  /* 0x0000000e000e7245 */ /* 0x000fe40000201400 */
[----:B------:R-:W-:Y:S01]  /*0cd0*/  FFMA.FTZ R20, R17, 0.69314718246459960938, R20 ;  /* 0x3f31721811147823 */ /* 0x000fe20000010014 */
[----:B------:R-:W-:-:S02]  /*0ce0*/  ISETP.GE.U32.AND P2, PT, R21, 0x7f800000, PT ;  /* 0x7f8000001500780c */ /* 0x000fc40003f46070 */
[----:B------:R-:W-:Y:S01]  /*0cf0*/  IADD3 R24, R24, -0x3f400000, RZ ;  /* 0xc0c0000018187810 */ /* 0x000fe20007ffe0ff */
[----:B------:R-:W-:-:S03]  /*0d00*/  FMUL R14, R14, 1.1920928955078125e-07 ;  /* 0x340000000e0e7820 */ /* 0x000fc60000400000 */
[----:B------:R-:W-:Y:S01]  /*0d10*/  LOP3.LUT R26, R24, 0xff800000, RZ, 0xc0, !PT ;  /* 0xff800000181a7812 */ /* 0x000fe200078ec0ff */
[----:B------:R-:W-:-:S03]  /*0d20*/  @!P3 FMUL R6, R6, 0.5 ;  /* 0x3f0000000606b820 */ /* 0x000fc60000400000 */
[----:B------:R-:W-:-:S03]  /*0d30*/  IADD3 R17, -R26, 0x40800000, RZ ;  /* 0x408000001a117810 */ /* 0x000fc60007ffe1ff */
[----:B------:R-:W0:Y:S02]  /*0d40*/  MUFU.EX2 R6, R6 ;  /* 0x0000000600067308 */ /* 0x000e240000000800 */
[----:B------:R-:W-:Y:S01]  /*0d50*/  FFMA.FTZ R24, R17, R12, -1 ;  /* 0xbf80000011187423 */ /* 0x000fe2000001000c */
[----:B------:R-:W-:-:S05]  /*0d60*/  IADD3 R17, R27, -R26, RZ ;  /* 0x8000001a1b117210 */ /* 0x000fca0007ffe0ff */
[----:B------:R-:W-:Y:S01]  /*0d70*/  FADD R17, R17, R24 ;  /* 0x0000001811117221 */ /* 0x000fe20000000000 */
[----:B------:R-:W-:Y:S01]  /*0d80*/  FFMA.FTZ R24, R14, 0.69314718246459960938, R23 ;  /* 0x3f3172180e187823 */ /* 0x000fe20000010017 */
[----:B------:R-:W-:Y:S06]  /*0d90*/  @!P1 BRA `(.L_x_3) ;  /* 0x0000000000149947 */ /* 0x000fec0003800000 */
[----:B------:R-:W-:-:S13]  /*0da0*/  ISETP.GE.AND P1, PT, R7, -0x407fffff, PT ;  /* 0xbf8000010700780c */ /* 0x000fda0003f26270 */
[----:B------:R-:W-:-:S05]  /*0db0*/  @P1 MOV R14, 0x7f800000 ;  /* 0x7f800000000e1802 */ /* 0x000fca0000000f00 */
[C---:B------:R-:W-:Y:S01]  /*0dc0*/  @P1 FFMA.FTZ R24, R7.reuse, R14, +INF ;  /* 0x7f80000007181423 */ /* 0x040fe2000001000e */
[----:B------:R-:W-:-:S04]  /*0dd0*/  FSETP.NEU.AND P1, PT, R7, RZ, PT ;  /* 0x000000ff0700720b */ /* 0x000fc80003f2d000 */
[----:B------:R-:W-:-:S09]  /*0de0*/  FSEL R24, R24, -RZ, P1 ;  /* 0x800000ff18187208 */ /* 0x000fd20000800000 */
.L_x_3:
[----:B------:R-:W-:Y:S05]  /*0df0*/  BSYNC B0 ;  /* 0x0000000000007941 */ /* 0x000fea0003800000 */
.L_x_2:
[C---:B------:R-:W-:Y:S01]  /*0e00*/  FFMA.FTZ R14, R17.reuse, -R16, 0.10546888411045074463 ;  /* 0x3dd80012110e7423 */ /* 0x040fe20000010810 */
[----:B------:R-:W-:Y:S01]  /*0e10*/  BSSY B0, `(.L_x_4) ;  /* 0x0000009000007945 */ /* 0x000fe20003800000 */
[----:B0-----:R-:W-:Y:S02]  /*0e20*/  @!P3 FMUL R6, R6, R6 ;  /* 0x000000060606b220 */ /* 0x001fe40000400000 */
[----:B------:R-:W-:Y:S01]  /*0e30*/  FFMA.FTZ R14, R17, R14, -0.13229703903198242188 ;  /* 0xbe0778e0110e7423 */ /* 0x000fe2000001000e */
[----:B------:R-:W-:Y:S06]  /*0e40*/  @!P2 BRA `(.L_x_5) ;  /* 0x000000000014a947 */ /* 0x000fec0003800000 */
[----:B------:R-:W-:-:S13]  /*0e50*/  ISETP.GE.AND P1, PT, R21, -0x407fffff, PT ;  /* 0xbf8000011500780c */ /* 0x000fda0003f26270 */
[----:B------:R-:W-:-:S05]  /*0e60*/  @P1 MOV R28, 0x7f800000 ;  /* 0x7f800000001c1802 */ /* 0x000fca0000000f00 */
[C---:B------:R-:W-:Y:S01]  /*0e70*/  @P1 FFMA.FTZ R20, R21.reuse, R28, +INF ;  /* 0x7f80000015141423 */ /* 0x040fe2000001001c */
[----:B------:R-:W-:-:S04]  /*0e80*/  FSETP.NEU.AND P1, PT, R21, RZ, PT ;  /* 0x000000ff1500720b */ /* 0x000fc80003f2d000 */
[----:B------:R-:W-:-:S09]  /*0e90*/  FSEL R20, R20, -RZ, P1 ;  /* 0x800000ff14147208 */ /* 0x000fd20000800000 */
.L_x_5:
[----:B------:R-:W-:Y:S05]  /*0ea0*/  BSYNC B0 ;  /* 0x0000000000007941 */ /* 0x000fea0003800000 */
.L_x_4:
[C---:B------:R-:W-:Y:S01]  /*0eb0*/  FFMA.FTZ R14, R17.reuse, R14, 0.14491446316242218018 ;  /* 0x3e146475110e7423 */ /* 0x040fe2000001000e */
[----:B------:R-:W-:Y:S01]  /*0ec0*/  FADD.FTZ.RZ R7, R6, 1 ;  /* 0x3f80000006077421 */ /* 0x000fe2000001c000 */
[----:B------:R-:W-:Y:S01]  /*0ed0*/  I2FP.F32.S32 R26, R26 ;  /* 0x0000001a001a7245 */ /* 0x000fe20000201400 */
[----:B------:R-:W-:Y:S01]  /*0ee0*/  BSSY B0, `(.L_x_6) ;  /* 0x000005e000007945 */ /* 0x000fe20003800000 */
[C---:B------:R-:W-:Y:S01]  /*0ef0*/  FFMA.FTZ R14, R17.reuse, R14, -0.16641564667224884033 ;  /* 0xbe2a68dd110e7423 */ /* 0x040fe2000001000e */
[----:B------:R-:W-:Y:S02]  /*0f00*/  ISETP.GE.U32.AND P6, PT, R22, 0x7f800000, PT ;  /* 0x7f8000001600780c */ /* 0x000fe40003fc6070 */
[----:B------:R-:W-:Y:S01]  /*0f10*/  IADD3 R7, R7, -0x3f400000, RZ ;  /* 0xc0c0000007077810 */ /* 0x000fe20007ffe0ff */
[----:B------:R-:W-:Y:S01]  /*0f20*/  FFMA.FTZ R14, R17, R14, 0.19988867640495300293 ;  /* 0x3e4caf9e110e7423 */ /* 0x000fe2000001000e */
[----:B------:R-:W-:Y:S01]  /*0f30*/  FMUL R26, R26, 1.1920928955078125e-07 ;  /* 0x340000001a1a7820 */ /* 0x000fe20000400000 */
[----:B------:R-:W-:-:S02]  /*0f40*/  I2FP.F32.S32 R19, R19 ;  /* 0x0000001300137245 */ /* 0x000fc40000201400 */
[----:B------:R-:W-:Y:S01]  /*0f50*/  FFMA.FTZ R14, R17, R14, -0.25000196695327758789 ;  /* 0xbe800042110e7423 */ /* 0x000fe2000001000e */
[----:B------:R-:W-:Y:S02]  /*0f60*/  LOP3.LUT R7, R7, 0xff800000, RZ, 0xc0, !PT ;  /* 0xff80000007077812 */ /* 0x000fe400078ec0ff */
[----:B------:R-:W-:Y:S01]  /*0f70*/  ISETP.GE.U32.AND P2, PT, R27, 0x7f800000, PT ;  /* 0x7f8000001b00780c */ /* 0x000fe20003f46070 */
[C---:B------:R-:W-:Y:S01]  /*0f80*/  FFMA.FTZ R14, R17.reuse, R14, 0.33333510160446166992 ;  /* 0x3eaaaae6110e7423 */ /* 0x040fe2000001000e */
[----:B------:R-:W-:Y:S02]  /*0f90*/  IADD3 R21, -R7, 0x40800000, RZ ;  /* 0x4080000007157810 */ /* 0x000fe40007ffe1ff */
[----:B------:R-:W-:Y:S01]  /*0fa0*/  IADD3 R23, R6, -R7, RZ ;  /* 0x8000000706177210 */ /* 0x000fe20007ffe0ff */
[----:B------:R-:W-:Y:S01]  /*0fb0*/  FFMA.FTZ R14, R17, R14, -0.5 ;  /* 0xbf000000110e7423 */ /* 0x000fe2000001000e */
[----:B------:R-:W-:Y:S01]  /*0fc0*/  I2FP.F32.S32 R7, R7 ;  /* 0x0000000700077245 */ /* 0x000fe20000201400 */
[----:B------:R-:W-:Y:S01]  /*0fd0*/  FFMA.FTZ R28, R21, R12, -1 ;  /* 0xbf800000151c7423 */ /* 0x000fe2000001000c */
[----:B------:R-:W-:Y:S01]  /*0fe0*/  ISETP.GE.U32.AND P3, PT, R6, 0x7f800000, PT ;  /* 0x7f8000000600780c */ /* 0x000fe20003f66070 */
[----:B------:R-:W-:-:S02]  /*0ff0*/  FMUL R14, R17, R14 ;  /* 0x0000000e110e7220 */ /* 0x000fc40000400000 */
[----:B------:R-:W-:Y:S02]  /*1000*/  FADD R23, R23, R28 ;  /* 0x0000001c17177221 */ /* 0x000fe40000000000 */
[----:B------:R-:W-:Y:S01]  /*1010*/  FFMA.FTZ R17, R17, R14, R17 ;  /* 0x0000000e11117223 */ /* 0x000fe20000010011 */
[----:B------:R-:W-:Y:S01]  /*1020*/  FMUL R14, R3, 1.4426950216293334961 ;  /* 0x3fb8aa3b030e7820 */ /* 0x000fe20000400000 */
[C---:B------:R-:W-:Y:S02]  /*1030*/  FFMA.FTZ R28, R23.reuse, -R16, 0.10546888411045074463 ;  /* 0x3dd80012171c7423 */ /* 0x040fe40000010810 */
[----:B------:R-:W-:Y:S02]  /*1040*/  FFMA.FTZ R17, R26, 0.69314718246459960938, R17 ;  /* 0x3f3172181a117823 */ /* 0x000fe40000010011 */
[----:B------:R-:W-:Y:S01]  /*1050*/  FSETP.GEU.AND P1, PT, R14, -126, PT ;  /* 0xc2fc00000e00780b */ /* 0x000fe20003f2e000 */
[----:B------:R-:W-:-:S04]  /*1060*/  FFMA.FTZ R28, R23, R28, -0.13229703903198242188 ;  /* 0xbe0778e0171c7423 */ /* 0x000fc8000001001c */
[----:B------:R-:W-:-:S04]  /*1070*/  FFMA.FTZ R28, R23, R28, 0.14491446316242218018 ;  /* 0x3e146475171c7423 */ /* 0x000fc8000001001c */
[----:B------:R-:W-:-:S04]  /*1080*/  FFMA.FTZ R28, R23, R28, -0.16641564667224884033 ;  /* 0xbe2a68dd171c7423 */ /* 0x000fc8000001001c */
[----:B------:R-:W-:Y:S01]  /*1090*/  @!P1 FMUL R14, R14, 0.5 ;  /* 0x3f0000000e0e9820 */ /* 0x000fe20000400000 */
[----:B------:R-:W-:-:S03]  /*10a0*/  FFMA.FTZ R28, R23, R28, 0.19988867640495300293 ;  /* 0x3e4caf9e171c7423 */ /* 0x000fc6000001001c */
[----:B------:R-:W0:Y:S01]  /*10b0*/  MUFU.EX2 R21, R14 ;  /* 0x0000000e00157308 */ /* 0x000e220000000800 */
[----:B------:R-:W-:-:S04]  /*10c0*/  FFMA.FTZ R28, R23, R28, -0.25000196695327758789 ;  /* 0xbe800042171c7423 */ /* 0x000fc8000001001c */
[----:B------:R-:W-:-:S04]  /*10d0*/  FFMA.FTZ R28, R23, R28, 0.33333510160446166992 ;  /* 0x3eaaaae6171c7423 */ /* 0x000fc8000001001c */
[----:B------:R-:W-:-:S04]  /*10e0*/  FFMA.FTZ R28, R23, R28, -0.5 ;  /* 0xbf000000171c7423 */ /* 0x000fc8000001001c */
[----:B------:R-:W-:Y:S01]  /*10f0*/  FMUL R28, R23, R28 ;  /* 0x0000001c171c7220 */ /* 0x000fe20000400000 */
[----:B0-----:R-:W-:-:S03]  /*1100*/  @!P1 FMUL R21, R21, R21 ;  /* 0x0000001515159220 */ /* 0x001fc60000400000 */
[----:B------:R-:W-:Y:S01]  /*1110*/  FFMA.FTZ R23, R23, R28, R23 ;  /* 0x0000001c17177223 */ /* 0x000fe20000010017 */
[C---:B------:R-:W-:Y:S01]  /*1120*/  FADD.FTZ.RZ R26, R21.reuse, 1 ;  /* 0x3f800000151a7421 */ /* 0x040fe2000001c000 */
[----:B------:R-:W-:-:S04]  /*1130*/  ISETP.GE.U32.AND P4, PT, R21, 0x7f800000, PT ;  /* 0x7f8000001500780c */ /* 0x000fc80003f86070 */
[----:B------:R-:W-:Y:S01]  /*1140*/  IADD3 R14, R26, -0x3f400000, RZ ;  /* 0xc0c000001a0e7810 */ /* 0x000fe20007ffe0ff */
[----:B------:R-:W-:-:S03]  /*1150*/  FMUL R26, R7, 1.1920928955078125e-07 ;  /* 0x34000000071a7820 */ /* 0x000fc60000400000 */
[----:B------:R-:W-:Y:S01]  /*1160*/  LOP3.LUT R14, R14, 0xff800000, RZ, 0xc0, !PT ;  /* 0xff8000000e0e7812 */ /* 0x000fe200078ec0ff */
[----:B------:R-:W-:-:S03]  /*1170*/  FFMA.FTZ R7, R26, 0.69314718246459960938, R23 ;  /* 0x3f3172181a077823 */ /* 0x000fc60000010017 */
[----:B------:R-:W-:Y:S02]  /*1180*/  IADD3 R23, -R14, 0x40800000, RZ ;  /* 0x408000000e177810 */ /* 0x000fe40007ffe1ff */
[----:B------:R-:W-:Y:S02]  /*1190*/  IADD3 R29, R21, -R14, RZ ;  /* 0x8000000e151d7210 */ /* 0x000fe40007ffe0ff */
[----:B------:R-:W-:Y:S01]  /*11a0*/  I2FP.F32.S32 R14, R14 ;  /* 0x0000000e000e7245 */ /* 0x000fe20000201400 */
[----:B------:R-:W-:-:S04]  /*11b0*/  FFMA.FTZ R26, R23, R12, -1 ;  /* 0xbf800000171a7423 */ /* 0x000fc8000001000c */
[----:B------:R-:W-:Y:S01]  /*11c0*/  FADD R29, R29, R26 ;  /* 0x0000001a1d1d7221 */ /* 0x000fe20000000000 */
[----:B------:R-:W-:Y:S01]  /*11d0*/  FMUL R26, R10, 1.4426950216293334961 ;  /* 0x3fb8aa3b0a1a7820 */ /* 0x000fe20000400000 */
[----:B------:R-:W-:Y:S02]  /*11e0*/  FMUL R14, R14, 1.1920928955078125e-07 ;  /* 0x340000000e0e7820 */ /* 0x000fe40000400000 */
[C---:B------:R-:W-:Y:S02]  /*11f0*/  FFMA.FTZ R28, R29.reuse, -R16, 0.10546888411045074463 ;  /* 0x3dd800121d1c7423 */ /* 0x040fe40000010810 */
[----:B------:R-:W-:Y:S02]  /*1200*/  FSETP.GEU.AND P1, PT, R26, -126, PT ;  /* 0xc2fc00001a00780b */ /* 0x000fe40003f2e000 */
[----:B------:R-:W-:-:S04]  /*1210*/  FFMA.FTZ R28, R29, R28, -0.13229703903198242188 ;  /* 0xbe0778e01d1c7423 */ /* 0x000fc8000001001c */
[----:B------:R-:W-:-:S04]  /*1220*/  FFMA.FTZ R28, R29, R28, 0.14491446316242218018 ;  /* 0x3e1464751d1c7423 */ /* 0x000fc8000001001c */
[----:B------:R-:W-:-:S03]  /*1230*/  FFMA.FTZ R28, R29, R28, -0.16641564667224884033 ;  /* 0xbe2a68dd1d1c7423 */ /* 0x000fc6000001001c */
[----:B------:R-:W-:Y:S01]  /*1240*/  @!P1 FMUL R26, R26, 0.5 ;  /* 0x3f0000001a1a9820 */ /* 0x000fe20000400000 */
[----:B------:R-:W-:-:S03]  /*1250*/  FFMA.FTZ R28, R29, R28, 0.19988867640495300293 ;  /* 0x3e4caf9e1d1c7423 */ /* 0x000fc6000001001c */
[----:B------:R-:W0:Y:S01]  /*1260*/  MUFU.EX2 R23, R26 ;  /* 0x0000001a00177308 */ /* 0x000e220000000800 */
[----:B------:R-:W-:-:S04]  /*1270*/  FFMA.FTZ R28, R29, R28, -0.25000196695327758789 ;  /* 0xbe8000421d1c7423 */ /* 0x000fc8000001001c */
[----:B------:R-:W-:-:S04]  /*1280*/  FFMA.FTZ R28, R29, R28, 0.33333510160446166992 ;  /* 0x3eaaaae61d1c7423 */ /* 0x000fc8000001001c */
[----:B------:R-:W-:-:S04]  /*1290*/  FFMA.FTZ R28, R29, R28, -0.5 ;  /* 0xbf0000001d1c7423 */ /* 0x000fc8000001001c */
[----:B------:R-:W-:Y:S01]  /*12a0*/  FMUL R28, R29, R28 ;  /* 0x0000001c1d1c7220 */ /* 0x000fe20000400000 */
[----:B0-----:R-:W-:Y:S01]  /*12b0*/  @!P1 FMUL R23, R23, R23 ;  /* 0x0000001717179220 */ /* 0x001fe20000400000 */
[----:B------:R-:W-:Y:S02]  /*12c0*/  FSETP.GT.AND P1, PT, R4, 20, PT ;  /* 0x41a000000400780b */ /* 0x000fe40003f24000 */
[----:B------:R-:W-:Y:S01]  /*12d0*/  FFMA.FTZ R29, R29, R28, R29 ;  /* 0x0000001c1d1d7223 */ /* 0x000fe2000001001d */
[C---:B------:R-:W-:Y:S01]  /*12e0*/  FADD.FTZ.RZ R28, R23.reuse, 1 ;  /* 0x3f800000171c7421 */ /* 0x040fe2000001c000 */
[----:B------:R-:W-:Y:S02]  /*12f0*/  ISETP.GE.U32.AND P5, PT, R23, 0x7f800000, PT ;  /* 0x7f8000001700780c */ /* 0x000fe40003fa6070 */
[----:B------:R-:W-:Y:S02]  /*1300*/  FFMA.FTZ R14, R14, 0.69314718246459960938, R29 ;  /* 0x3f3172180e0e7823 */ /* 0x000fe4000001001d */
[----:B------:R-:W-:-:S04]  /*1310*/  IADD3 R28, R28, -0x3f400000, RZ ;  /* 0xc0c000001c1c7810 */ /* 0x000fc80007ffe0ff */
[----:B------:R-:W-:-:S04]  /*1320*/  LOP3.LUT R26, R28, 0xff800000, RZ, 0xc0, !PT ;  /* 0xff8000001c1a7812 */ /* 0x000fc800078ec0ff */
[----:B------:R-:W-:-:S05]  /*1330*/  IADD3 R29, -R26, 0x40800000, RZ ;  /* 0x408000001a1d7810 */ /* 0x000fca0007ffe1ff */
[----:B------:R-:W-:Y:S01]  /*1340*/  FFMA.FTZ R12, R29, R12, -1 ;  /* 0xbf8000001d0c7423 */ /* 0x000fe2000001000c */
[----:B------:R-:W-:Y:S02]  /*1350*/  IADD3 R29, R23, -R26, RZ ;  /* 0x8000001a171d7210 */ /* 0x000fe40007ffe0ff */
[----:B------:R-:W-:-:S03]  /*1360*/  I2FP.F32.S32 R26, R26 ;  /* 0x0000001a001a7245 */ /* 0x000fc60000201400 */
[----:B------:R-:W-:Y:S02]  /*1370*/  FADD R29, R29, R12 ;  /* 0x0000000c1d1d7221 */ /* 0x000fe40000000000 */
[----:B------:R-:W-:Y:S02]  /*1380*/  FMUL R26, R26, 1.1920928955078125e-07 ;  /* 0x340000001a1a7820 */ /* 0x000fe40000400000 */
[----:B------:R-:W-:-:S04]  /*1390*/  FFMA.FTZ R16, R29, -R16, 0.10546888411045074463 ;  /* 0x3dd800121d107423 */ /* 0x000fc80000010810 */
[----:B------:R-:W-:-:S04]  /*13a0*/  FFMA.FTZ R16, R29, R16, -0.13229703903198242188 ;  /* 0xbe0778e01d107423 */ /* 0x000fc80000010010 */
[----:B------:R-:W-:-:S04]  /*13b0*/  FFMA.FTZ R16, R29, R16, 0.14491446316242218018 ;  /* 0x3e1464751d107423 */ /* 0x000fc80000010010 */
[----:B------:R-:W-:-:S04]  /*13c0*/  FFMA.FTZ R16, R29, R16, -0.16641564667224884033 ;  /* 0xbe2a68dd1d107423 */ /* 0x000fc80000010010 */
[----:B------:R-:W-:-:S04]  /*13d0*/  FFMA.FTZ R16, R29, R16, 0.19988867640495300293 ;  /* 0x3e4caf9e1d107423 */ /* 0x000fc80000010010 */
[----:B------:R-:W-:-:S04]  /*13e0*/  FFMA.FTZ R16, R29, R16, -0.25000196695327758789 ;  /* 0xbe8000421d107423 */ /* 0x000fc80000010010 */
[----:B------:R-:W-:-:S04]  /*13f0*/  FFMA.FTZ R16, R29, R16, 0.33333510160446166992 ;  /* 0x3eaaaae61d107423 */ /* 0x000fc80000010010 */
[----:B------:R-:W-:-:S04]  /*1400*/  FFMA.FTZ R16, R29, R16, -0.5 ;  /* 0xbf0000001d107423 */ /* 0x000fc80000010010 */
[----:B------:R-:W-:-:S04]  /*1410*/  FMUL R12, R29, R16 ;  /* 0x000000101d0c7220 */ /* 0x000fc80000400000 */
[----:B------:R-:W-:Y:S01]  /*1420*/  FFMA.FTZ R12, R29, R12, R29 ;  /* 0x0000000c1d0c7223 */ /* 0x000fe2000001001d */
[----:B------:R-:W-:-:S03]  /*1430*/  FMUL R29, R19, 1.1920928955078125e-07 ;  /* 0x34000000131d7820 */ /* 0x000fc60000400000 */
[----:B------:R-:W-:Y:S01]  /*1440*/  FFMA.FTZ R19, R26, 0.69314718246459960938, R12 ;  /* 0x3f3172181a137823 */ /* 0x000fe2000001000c */
[----:B------:R-:W-:Y:S01]  /*1450*/  FFMA.FTZ R18, R29, 0.69314718246459960938, R18 ;  /* 0x3f3172181d127823 */ /* 0x000fe20000010012 */
[----:B------:R-:W-:Y:S06]  /*1460*/  @!P6 BRA `(.L_x_7) ;  /* 0x000000000014e947 */ /* 0x000fec0003800000 */
[----:B------:R-:W-:-:S13]  /*1470*/  ISETP.GE.AND P6, PT, R22, -0x407fffff, PT ;  /* 0xbf8000011600780c */ /* 0x000fda0003fc6270 */
[----:B------:R-:W-:-:S05]  /*1480*/  @P6 MOV R29, 0x7f800000 ;  /* 0x7f800000001d6802 */ /* 0x000fca0000000f00 */
[C---:B------:R-:W-:Y:S01]  /*1490*/  @P6 FFMA.FTZ R18, R22.reuse, R29, +INF ;  /* 0x7f80000016126423 */ /* 0x040fe2000001001d */
[----:B------:R-:W-:-:S04]  /*14a0*/  FSETP.NEU.AND P6, PT, R22, RZ, PT ;  /* 0x000000ff1600720b */ /* 0x000fc80003fcd000 */
[----:B------:R-:W-:-:S09]  /*14b0*/  FSEL R18, R18, -RZ, P6 ;  /* 0x800000ff12127208 */ /* 0x000fd20003000000 */
.L_x_7:
[----:B------:R-:W-:Y:S05]  /*14c0*/  BSYNC B0 ;  /* 0x0000000000007941 */ /* 0x000fea0003800000 */
.L_x_6:
[----:B------:R-:W-:Y:S04]  /*14d0*/  BSSY B0, `(.L_x_8) ;  /* 0x0000007000007945 */ /* 0x000fe80003800000 */
[----:B------:R-:W-:Y:S05]  /*14e0*/  @!P2 BRA `(.L_x_9) ;  /* 0x000000000014a947 */ /* 0x000fea0003800000 */
[C---:B------:R-:W-:Y:S02]  /*14f0*/  ISETP.GE.AND P2, PT, R27.reuse, -0x407fffff, PT ;  /* 0xbf8000011b00780c */ /* 0x040fe40003f46270 */
[----:B------:R-:W-:-:S11]  /*1500*/  FSETP.NEU.AND P6, PT, R27, RZ, PT ;  /* 0x000000ff1b00720b */ /* 0x000fd60003fcd000 */
[----:B------:R-:W-:-:S05]  /*1510*/  @P2 MOV R12, 0x7f800000 ;  /* 0x7f800000000c2802 */ /* 0x000fca0000000f00 */
[----:B------:R-:W-:-:S05]  /*1520*/  @P2 FFMA.FTZ R17, R27, R12, +INF ;  /* 0x7f8000001b112423 */ /* 0x000fca000001000c */
[----:B------:R-:W-:-:S07]  /*1530*/  FSEL R17, R17, -RZ, P6 ;  /* 0x800000ff11117208 */ /* 0x000fce0003000000 */
.L_x_9:
[----:B------:R-:W-:Y:S05]  /*1540*/  BSYNC B0 ;  /* 0x0000000000007941 */ /* 0x000fea0003800000 */
.L_x_8:
[----:B------:R-:W-:Y:S04]  /*1550*/  BSSY B0, `(.L_x_10) ;  /* 0x0000007000007945 */ /* 0x000fe80003800000 */
[----:B------:R-:W-:Y:S05]  /*1560*/  @!P3 BRA `(.L_x_11) ;  /* 0x000000000014b947 */ /* 0x000fea0003800000 */
[C---:B------:R-:W-:Y:S02]  /*1570*/  ISETP.GE.AND P2, PT, R6.reuse, -0x407fffff, PT ;  /* 0xbf8000010600780c */ /* 0x040fe40003f46270 */
[----:B------:R-:W-:-:S11]  /*1580*/  FSETP.NEU.AND P3, PT, R6, RZ, PT ;  /* 0x000000ff0600720b */ /* 0x000fd60003f6d000 */
[----:B------:R-:W-:-:S05]  /*1590*/  @P2 MOV R27, 0x7f800000 ;  /* 0x7f800000001b2802 */ /* 0x000fca0000000f00 */
[----:B------:R-:W-:-:S05]  /*15a0*/  @P2 FFMA.FTZ R7, R6, R27, +INF ;  /* 0x7f80000006072423 */ /* 0x000fca000001001b */
[----:B------:R-:W-:-:S07]  /*15b0*/  FSEL R7, R7, -RZ, P3 ;  /* 0x800000ff07077208 */ /* 0x000fce0001800000 */
.L_x_11:
[----:B------:R-:W-:Y:S05]  /*15c0*/  BSYNC B0 ;  /* 0x0000000000007941 */ /* 0x000fea0003800000 */
.L_x_10:
[----:B------:R-:W-:Y:S04]  /*15d0*/  BSSY B0, `(.L_x_12) ;  /* 0x0000007000007945 */ /* 0x000fe80003800000 */
[----:B------:R-:W-:Y:S05]  /*15e0*/  @!P4 BRA `(.L_x_13) ;  /* 0x000000000014c947 */ /* 0x000fea0003800000 */
[C---:B------:R-:W-:Y:S02]  /*15f0*/  ISETP.GE.AND P2, PT, R21.reuse, -0x407fffff, PT ;  /* 0xbf8000011500780c */ /* 0x040fe40003f46270 */
[----:B------:R-:W-:-:S11]  /*1600*/  FSETP.NEU.AND P3, PT, R21, RZ, PT ;  /* 0x000000ff1500720b */ /* 0x000fd60003f6d000 */
[----:B------:R-:W-:-:S05]  /*1610*/  @P2 MOV R6, 0x7f800000 ;  /* 0x7f80000000062802 */ /* 0x000fca0000000f00 */
[----:B------:R-:W-:-:S05]  /*1620*/  @P2 FFMA.FTZ R14, R21, R6, +INF ;  /* 0x7f800000150e2423 */ /* 0x000fca0000010006 */
[----:B------:R-:W-:-:S07]  /*1630*/  FSEL R14, R14, -RZ, P3 ;  /* 0x800000ff0e0e7208 */ /* 0x000fce0001800000 */
.L_x_13:
[----:B------:R-:W-:Y:S05]  /*1640*/  BSYNC B0 ;  /* 0x0000000000007941 */ /* 0x000fea0003800000 */
.L_x_12:
[----:B------:R-:W-:Y:S04]  /*1650*/  BSSY B0, `(.L_x_14) ;  /* 0x0000007000007945 */ /* 0x000fe80003800000 */
[----:B------:R-:W-:Y:S05]  /*1660*/  @!P5 BRA `(.L_x_15) ;  /* 0x000000000014d947 */ /* 0x000fea0003800000 */
[C---:B------:R-:W-:Y:S02]  /*1670*/  ISETP.GE.AND P2, PT, R23.reuse, -0x407fffff, PT ;  /* 0xbf8000011700780c */ /* 0x040fe40003f46270 */
[----:B------:R-:W-:-:S11]  /*1680*/  FSETP.NEU.AND P3, PT, R23, RZ, PT ;  /* 0x000000ff1700720b */ /* 0x000fd60003f6d000 */
[----:B------:R-:W-:-:S05]  /*1690*/  @P2 MOV R6, 0x7f800000 ;  /* 0x7f80000000062802 */ /* 0x000fca0000000f00 */
[----:B------:R-:W-:-:S05]  /*16a0*/  @P2 FFMA.FTZ R19, R23, R6, +INF ;  /* 0x7f80000017132423 */ /* 0x000fca0000010006 */
[----:B------:R-:W-:-:S07]  /*16b0*/  FSEL R19, R19, -RZ, P3 ;  /* 0x800000ff13137208 */ /* 0x000fce0001800000 */
.L_x_15:
[----:B------:R-:W-:Y:S05]  /*16c0*/  BSYNC B0 ;  /* 0x0000000000007941 */ /* 0x000fea0003800000 */
.L_x_14:
[----:B------:R-:W-:Y:S01]  /*16d0*/  FSEL R13, R4, R13, P1 ;  /* 0x0000000d040d7208 */ /* 0x000fe20000800000 */
[----:B------:R-:W-:Y:S01]  /*16e0*/  BSSY B0, `(.L_x_16) ;  /* 0x0000019000007945 */ /* 0x000fe20003800000 */
[----:B------:R-:W-:Y:S02]  /*16f0*/  FSETP.GT.AND P1, PT, R5, 20, PT ;  /* 0x41a000000500780b */ /* 0x000fe40003f24000 */
[----:B------:R-:W-:Y:S01]  /*1700*/  FSETP.GT.AND P3, PT, R15, 20, PT ;  /* 0x41a000000f00780b */ /* 0x000fe20003f64000 */
[----:B------:R-:W-:Y:S01]  /*1710*/  FADD.FTZ R23, |R13|, -RZ ;  /* 0x800000ff0d177221 */ /* 0x000fe20000010200 */
[----:B------:R-:W-:Y:S02]  /*1720*/  LOP3.LUT R12, R11, 0x7f, RZ, 0xc0, !PT ;  /* 0x0000007f0b0c7812 */ /* 0x000fe400078ec0ff */
[----:B------:R-:W-:Y:S02]  /*1730*/  FSEL R16, R5, R24, P1 ;  /* 0x0000001805107208 */ /* 0x000fe40000800000 */
[----:B------:R-:W-:-:S13]  /*1740*/  FSETP.GE.AND P2, PT, R23, 0.60000002384185791016, PT ;  /* 0x3f19999a1700780b */ /* 0x000fda0003f46000 */
[----:B------:R-:W-:Y:S05]  /*1750*/  @!P2 BRA `(.L_x_17) ;  /* 0x000000000028a947 */ /* 0x000fea0003800000 */
[C---:B------:R-:W-:Y:S01]  /*1760*/  FMUL R6, R23.reuse, 2.8853900432586669922 ;  /* 0x4038aa3b17067820 */ /* 0x040fe20000400000 */
[----:B------:R-:W-:Y:S01]  /*1770*/  HFMA2.MMA R22, -RZ, RZ, 1.875, 0 ;  /* 0x3f800000ff167435 */ /* 0x000fe200000001ff */
[----:B------:R-:W-:-:S04]  /*1780*/  FSETP.GE.AND P1, PT, R23, 9.010913848876953125, PT ;  /* 0x41102cb41700780b */ /* 0x000fc80003f26000 */
[----:B------:R-:W0:Y:S02]  /*1790*/  MUFU.EX2 R6, R6 ;  /* 0x0000000600067308 */ /* 0x000e240000000800 */
[----:B0-----:R-:W-:-:S06]  /*17a0*/  FADD R21, R6, 1 ;  /* 0x3f80000006157421 */ /* 0x001fcc0000000000 */
[----:B------:R-:W0:Y:S02]  /*17b0*/  MUFU.RCP R21, R21 ;  /* 0x0000001500157308 */ /* 0x000e240000001000 */
[----:B0-----:R-:W-:-:S05]  /*17c0*/  FFMA.FTZ R22, R21, -2, R22 ;  /* 0xc000000015167823 */ /* 0x001fca0000010016 */
[----:B------:R-:W-:-:S04]  /*17d0*/  FSEL R22, R22, 1, !P1 ;  /* 0x3f80000016167808 */ /* 0x000fc80004800000 */
[----:B------:R-:W-:Y:S01]  /*17e0*/  LOP3.LUT R13, R22, 0x80000000, R13, 0xf8, !PT ;  /* 0x80000000160d7812 */ /* 0x000fe200078ef80d */
[----:B------:R-:W-:Y:S06]  /*17f0*/  BRA `(.L_x_18) ;  /* 0x00000000001c7947 */ /* 0x000fec0003800000 */
.L_x_17:
[----:B------:R-:W-:Y:S01]  /*1800*/  MOV R6, 0x3c80f082 ;  /* 0x3c80f08200067802 */ /* 0x000fe20000000f00 */
[----:B------:R-:W-:-:S04]  /*1810*/  FMUL R21, R13, R13 ;  /* 0x0000000d0d157220 */ /* 0x000fc80000400000 */
[----:B------:R-:W-:-:S04]  /*1820*/  FFMA.FTZ R6, R21, R6, -0.052303962409496307373 ;  /* 0xbd563cae15067423 */ /* 0x000fc80000010006 */
[----:B------:R-:W-:-:S04]  /*1830*/  FFMA.FTZ R6, R21, R6, 0.1331529766321182251 ;  /* 0x3e08594115067423 */ /* 0x000fc80000010006 */
[----:B------:R-:W-:-:S04]  /*1840*/  FFMA.FTZ R6, R21, R6, -0.33332768082618713379 ;  /* 0xbeaaa9ed15067423 */ /* 0x000fc80000010006 */
[----:B------:R-:W-:-:S04]  /*1850*/  FFMA.FTZ R6, R21, R6, RZ ;  /* 0x0000000615067223 */ /* 0x000fc800000100ff */
[----:B------:R-:W-:-:S07]  /*1860*/  FFMA.FTZ R13, R13, R6, R13 ;  /* 0x000000060d0d7223 */ /* 0x000fce000001000d */
.L_x_18:
[----:B------:R-:W-:Y:S05]  /*1870*/  BSYNC B0 ;  /* 0x0000000000007941 */ /* 0x000fea0003800000 */
.L_x_16:
[----:B------:R-:W-:Y:S01]  /*1880*/  FADD.FTZ R23, |R16|, -RZ ;  /* 0x800000ff10177221 */ /* 0x000fe20000010200 */
[----:B------:R-:W-:Y:S01]  /*1890*/  BSSY B0, `(.L_x_19) ;  /* 0x0000016000007945 */ /* 0x000fe20003800000 */
[----:B------:R-:W-:Y:S02]  /*18a0*/  FSETP.GT.AND P2, PT, R25, 20, PT ;  /* 0x41a000001900780b */ /* 0x000fe40003f44000 */
        /* <DEDUP_REMOVED lines=13> */
.L_x_20:
[----:B------:R-:W-:Y:S01]  /*1980*/  MOV R6, 0x3c80f082 ;  /* 0x3c80f08200067802 */ /* 0x000fe20000000f00 */
[----:B------:R-:W-:-:S04]  /*1990*/  FMUL R21, R16, R16 ;  /* 0x0000001010157220 */ /* 0x000fc80000400000 */
[----:B------:R-:W-:-:S04]  /*19a0*/  FFMA.FTZ R6, R21, R6, -0.052303962409496307373 ;  /* 0xbd563cae15067423 */ /* 0x000fc80000010006 */
[----:B------:R-:W-:-:S04]  /*19b0*/  FFMA.FTZ R6, R21, R6, 0.1331529766321182251 ;  /* 0x3e08594115067423 */ /* 0x000fc80000010006 */
[----:B------:R-:W-:-:S04]  /*19c0*/  FFMA.FTZ R6, R21, R6, -0.33332768082618713379 ;  /* 0xbeaaa9ed15067423 */ /* 0x000fc80000010006 */
[----:B------:R-:W-:-:S04]  /*19d0*/  FFMA.FTZ R21, R21, R6, RZ ;  /* 0x0000000615157223 */ /* 0x000fc800000100ff */
[----:B------:R-:W-:-:S07]  /*19e0*/  FFMA.FTZ R16, R16, R21, R16 ;  /* 0x0000001510107223 */ /* 0x000fce0000010010 */
.L_x_21:
[----:B------:R-:W-:Y:S05]  /*19f0*/  BSYNC B0 ;  /* 0x0000000000007941 */ /* 0x000fea0003800000 */
.L_x_19:
        /* <DEDUP_REMOVED lines=16> */
.L_x_23:
[----:B------:R-:W-:Y:S01]  /*1b00*/  MOV R6, 0x3c80f082 ;  /* 0x3c80f08200067802 */ /* 0x000fe20000000f00 */
[----:B------:R-:W-:-:S04]  /*1b10*/  FMUL R23, R20, R20 ;  /* 0x0000001414177220 */ /* 0x000fc80000400000 */
[----:B------:R-:W-:-:S04]  /*1b20*/  FFMA.FTZ R6, R23, R6, -0.052303962409496307373 ;  /* 0xbd563cae17067423 */ /* 0x000fc80000010006 */
[----:B------:R-:W-:-:S04]  /*1b30*/  FFMA.FTZ R6, R23, R6, 0.1331529766321182251 ;  /* 0x3e08594117067423 */ /* 0x000fc80000010006 */
[----:B------:R-:W-:-:S04]  /*1b40*/  FFMA.FTZ R6, R23, R6, -0.33332768082618713379 ;  /* 0xbeaaa9ed17067423 */ /* 0x000fc80000010006 */
[----:B------:R-:W-:-:S04]  /*1b50*/  FFMA.FTZ R23, R23, R6, RZ ;  /* 0x0000000617177223 */ /* 0x000fc800000100ff */
[----:B------:R-:W-:-:S07]  /*1b60*/  FFMA.FTZ R18, R20, R23, R20 ;  /* 0x0000001714127223 */ /* 0x000fce0000010014 */
.L_x_24:
[----:B------:R-:W-:Y:S05]  /*1b70*/  BSYNC B0 ;  /* 0x0000000000007941 */ /* 0x000fea0003800000 */
.L_x_22:
        /* <DEDUP_REMOVED lines=16> */
.L_x_26:
[----:B------:R-:W-:Y:S01]  /*1c80*/  MOV R6, 0x3c80f082 ;  /* 0x3c80f08200067802 */ /* 0x000fe20000000f00 */
[----:B------:R-:W-:-:S04]  /*1c90*/  FMUL R23, R21, R21 ;  /* 0x0000001515177220 */ /* 0x000fc80000400000 */
[----:B------:R-:W-:-:S04]  /*1ca0*/  FFMA.FTZ R6, R23, R6, -0.052303962409496307373 ;  /* 0xbd563cae17067423 */ /* 0x000fc80000010006 */
[----:B------:R-:W-:-:S04]  /*1cb0*/  FFMA.FTZ R6, R23, R6, 0.1331529766321182251 ;  /* 0x3e08594117067423 */ /* 0x000fc80000010006 */
[----:B------:R-:W-:-:S04]  /*1cc0*/  FFMA.FTZ R6, R23, R6, -0.33332768082618713379 ;  /* 0xbeaaa9ed17067423 */ /* 0x000fc80000010006 */
[----:B------:R-:W-:-:S04]  /*1cd0*/  FFMA.FTZ R6, R23, R6, RZ ;  /* 0x0000000617067223 */ /* 0x000fc800000100ff */
[----:B------:R-:W-:-:S07]  /*1ce0*/  FFMA.FTZ R20, R21, R6, R21 ;  /* 0x0000000615147223 */ /* 0x000fce0000010015 */
.L_x_27:
[----:B------:R-:W-:Y:S05]  /*1cf0*/  BSYNC B0 ;  /* 0x0000000000007941 */ /* 0x000fea0003800000 */
.L_x_25:
        /* <DEDUP_REMOVED lines=16> */
.L_x_29:
[----:B------:R-:W-:Y:S01]  /*1e00*/  MOV R6, 0x3c80f082 ;  /* 0x3c80f08200067802 */ /* 0x000fe20000000f00 */
[----:B------:R-:W-:-:S04]  /*1e10*/  FMUL R7, R17, R17 ;  /* 0x0000001111077220 */ /* 0x000fc80000400000 */
[----:B------:R-:W-:-:S04]  /*1e20*/  FFMA.FTZ R6, R7, R6, -0.052303962409496307373 ;  /* 0xbd563cae07067423 */ /* 0x000fc80000010006 */
[----:B------:R-:W-:-:S04]  /*1e30*/  FFMA.FTZ R6, R7, R6, 0.1331529766321182251 ;  /* 0x3e08594107067423 */ /* 0x000fc80000010006 */
[----:B------:R-:W-:-:S04]  /*1e40*/  FFMA.FTZ R6, R7, R6, -0.33332768082618713379 ;  /* 0xbeaaa9ed07067423 */ /* 0x000fc80000010006 */
[----:B------:R-:W-:-:S04]  /*1e50*/  FFMA.FTZ R6, R7, R6, RZ ;  /* 0x0000000607067223 */ /* 0x000fc800000100ff */
[----:B------:R-:W-:-:S07]  /*1e60*/  FFMA.FTZ R17, R17, R6, R17 ;  /* 0x0000000611117223 */ /* 0x000fce0000010011 */
.L_x_30:
[----:B------:R-:W-:Y:S05]  /*1e70*/  BSYNC B0 ;  /* 0x0000000000007941 */ /* 0x000fea0003800000 */
.L_x_28:
        /* <DEDUP_REMOVED lines=16> */
.L_x_32:
[----:B------:R-:W-:Y:S01]  /*1f80*/  MOV R6, 0x3c80f082 ;  /* 0x3c80f08200067802 */ /* 0x000fe20000000f00 */
[----:B------:R-:W-:-:S04]  /*1f90*/  FMUL R7, R21, R21 ;  /* 0x0000001515077220 */ /* 0x000fc80000400000 */
[----:B------:R-:W-:-:S04]  /*1fa0*/  FFMA.FTZ R6, R7, R6, -0.052303962409496307373 ;  /* 0xbd563cae07067423 */ /* 0x000fc80000010006 */
[----:B------:R-:W-:-:S04]  /*1fb0*/  FFMA.FTZ R6, R7, R6, 0.1331529766321182251 ;  /* 0x3e08594107067423 */ /* 0x000fc80000010006 */
[----:B------:R-:W-:-:S04]  /*1fc0*/  FFMA.FTZ R6, R7, R6, -0.33332768082618713379 ;  /* 0xbeaaa9ed07067423 */ /* 0x000fc80000010006 */
[----:B------:R-:W-:-:S04]  /*1fd0*/  FFMA.FTZ R6, R7, R6, RZ ;  /* 0x0000000607067223 */ /* 0x000fc800000100ff */
[----:B------:R-:W-:-:S07]  /*1fe0*/  FFMA.FTZ R21, R21, R6, R21 ;  /* 0x0000000615157223 */ /* 0x000fce0000010015 */
.L_x_33:
[----:B------:R-:W-:Y:S05]  /*1ff0*/  BSYNC B0 ;  /* 0x0000000000007941 */ /* 0x000fea0003800000 */
.L_x_31:
[----:B------:R-:W-:Y:S01]  /*2000*/  FADD.FTZ R23, |R14|, -RZ ;  /* 0x800000ff0e177221 */ /* 0x000fe20000010200 */
[----:B------:R-:W-:Y:S01]  /*2010*/  BSSY B0, `(.L_x_34) ;  /* 0x0000015000007945 */ /* 0x000fe20003800000 */
[----:B------:R-:W-:-:S03]  /*2020*/  FSEL R19, R10, R19, P2 ;  /* 0x000000130a137208 */ /* 0x000fc60001000000 */
        /* <DEDUP_REMOVED lines=12> */
.L_x_35:
[----:B------:R-:W-:Y:S01]  /*20f0*/  MOV R6, 0x3c80f082 ;  /* 0x3c80f08200067802 */ /* 0x000fe20000000f00 */
[----:B------:R-:W-:-:S04]  /*2100*/  FMUL R7, R14, R14 ;  /* 0x0000000e0e077220 */ /* 0x000fc80000400000 */
[----:B------:R-:W-:-:S04]  /*2110*/  FFMA.FTZ R6, R7, R6, -0.052303962409496307373 ;  /* 0xbd563cae07067423 */ /* 0x000fc80000010006 */
[----:B------:R-:W-:-:S04]  /*2120*/  FFMA.FTZ R6, R7, R6, 0.1331529766321182251 ;  /* 0x3e08594107067423 */ /* 0x000fc80000010006 */
[----:B------:R-:W-:-:S04]  /*2130*/  FFMA.FTZ R6, R7, R6, -0.33332768082618713379 ;  /* 0xbeaaa9ed07067423 */ /* 0x000fc80000010006 */
[----:B------:R-:W-:-:S04]  /*2140*/  FFMA.FTZ R7, R7, R6, RZ ;  /* 0x0000000607077223 */ /* 0x000fc800000100ff */
[----:B------:R-:W-:-:S07]  /*2150*/  FFMA.FTZ R14, R14, R7, R14 ;  /* 0x000000070e0e7223 */ /* 0x000fce000001000e */
.L_x_36:
[----:B------:R-:W-:Y:S05]  /*2160*/  BSYNC B0 ;  /* 0x0000000000007941 */ /* 0x000fea0003800000 */
.L_x_34:
[----:B------:R-:W-:Y:S01]  /*2170*/  FADD.FTZ R23, |R19|, -RZ ;  /* 0x800000ff13177221 */ /* 0x000fe20000010200 */
[----:B------:R-:W-:Y:S04]  /*2180*/  BSSY B0, `(.L_x_37) ;  /* 0x0000014000007945 */ /* 0x000fe80003800000 */
        /* <DEDUP_REMOVED lines=12> */
.L_x_38:
[----:B------:R-:W-:Y:S01]  /*2250*/  MOV R6, 0x3c80f082 ;  /* 0x3c80f08200067802 */ /* 0x000fe20000000f00 */
[----:B------:R-:W-:-:S04]  /*2260*/  FMUL R7, R19, R19 ;  /* 0x0000001313077220 */ /* 0x000fc80000400000 */
[----:B------:R-:W-:-:S04]  /*2270*/  FFMA.FTZ R6, R7, R6, -0.052303962409496307373 ;  /* 0xbd563cae07067423 */ /* 0x000fc80000010006 */
[----:B------:R-:W-:-:S04]  /*2280*/  FFMA.FTZ R6, R7, R6, 0.1331529766321182251 ;  /* 0x3e08594107067423 */ /* 0x000fc80000010006 */
[----:B------:R-:W-:-:S04]  /*2290*/  FFMA.FTZ R6, R7, R6, -0.33332768082618713379 ;  /* 0xbeaaa9ed07067423 */ /* 0x000fc80000010006 */
[----:B------:R-:W-:-:S04]  /*22a0*/  FFMA.FTZ R6, R7, R6, RZ ;  /* 0x0000000607067223 */ /* 0x000fc800000100ff */
[----:B------:R-:W-:-:S07]  /*22b0*/  FFMA.FTZ R19, R19, R6, R19 ;  /* 0x0000000613137223 */ /* 0x000fce0000010013 */
.L_x_39:
[----:B------:R-:W-:Y:S05]  /*22c0*/  BSYNC B0 ;  /* 0x0000000000007941 */ /* 0x000fea0003800000 */
.L_x_37:
[----:B------:R-:W0:Y:S01]  /*22d0*/  S2UR UR5, SR_CgaCtaId ;  /* 0x00000000000579c3 */ /* 0x000e220000008800 */
[----:B------:R-:W-:Y:S01]  /*22e0*/  UMOV UR4, 0x400 ;  /* 0x0000040000047882 */ /* 0x000fe20000000000 */
[----:B------:R-:W-:Y:S01]  /*22f0*/  FMUL R23, R4, R13 ;  /* 0x0000000d04177220 */ /* 0x000fe20000400000 */
[----:B------:R-:W-:Y:S01]  /*2300*/  FMUL R27, R5, R16 ;  /* 0x00000010051b7220 */ /* 0x000fe20000400000 */
[----:B------:R-:W-:Y:S01]  /*2310*/  FMUL R29, R15, R18 ;  /* 0x000000120f1d7220 */ /* 0x000fe20000400000 */
[----:B------:R-:W-:Y:S01]  /*2320*/  FMUL R25, R25, R20 ;  /* 0x0000001419197220 */ /* 0x000fe20000400000 */
[----:B------:R-:W-:Y:S01]  /*2330*/  SHF.L.U32 R11, R11, 0x2, RZ ;  /* 0x000000020b0b7819 */ /* 0x000fe200000006ff */
[----:B------:R-:W-:Y:S01]  /*2340*/  FMUL R17, R0, R17 ;  /* 0x0000001100117220 */ /* 0x000fe20000400000 */
[----:B------:R-:W-:Y:S01]  /*2350*/  SHF.R.S32.HI R15, RZ, 0x1f, R8 ;  /* 0x0000001fff0f7819 */ /* 0x000fe20000011408 */
[----:B------:R-:W-:Y:S01]  /*2360*/  FMUL R21, R2, R21 ;  /* 0x0000001502157220 */ /* 0x000fe20000400000 */
[----:B------:R-:W-:Y:S01]  /*2370*/  LOP3.LUT R11, R11, 0x1fc, RZ, 0xc0, !PT ;  /* 0x000001fc0b0b7812 */ /* 0x000fe200078ec0ff */
[----:B------:R-:W-:-:S03]  /*2380*/  FMUL R19, R10, R19 ;  /* 0x000000130a137220 */ /* 0x000fc60000400000 */
[----:B------:R-:W-:-:S04]  /*2390*/  LOP3.LUT R18, R11, R8, RZ, 0xfc, !PT ;  /* 0x000000080b127212 */ /* 0x000fc800078efcff */
[----:B------:R-:W-:Y:S01]  /*23a0*/  LEA.HI R20, R15, R18, RZ, 0xa ;  /* 0x000000120f147211 */ /* 0x000fe200078f50ff */
[----:B0-----:R-:W-:-:S06]  /*23b0*/  UPRMT UR4, UR5, 0x654, UR4 ;  /* 0x0000065405047896 */ /* 0x001fcc0008000004 */
[----:B------:R-:W-:Y:S02]  /*23c0*/  LEA R22, R12, UR4, 0x2 ;  /* 0x000000040c167c11 */ /* 0x000fe4000f8e10ff */
[----:B------:R-:W-:Y:S01]  /*23d0*/  LEA R16, R11, UR4, 0x2 ;  /* 0x000000040b107c11 */ /* 0x000fe2000f8e10ff */
[----:B------:R-:W0:Y:S02]  /*23e0*/  LDC.64 R12, c[0x0][0x238] ;  /* 0x00008e00ff0c7b82 */ /* 0x000e240000000a00 */
[----:B------:R1:W-:Y:S04]  /*23f0*/  STS [R22], R23 ;  /* 0x0000001716007388 */ /* 0x0003e80000000800 */
[----:B------:R-:W-:Y:S04]  /*2400*/  STS [R22+0x200], R27 ;  /* 0x0002001b16007388 */ /* 0x000fe80000000800 */
[----:B------:R-:W-:Y:S01]  /*2410*/  STS [R22+0x400], R29 ;  /* 0x0004001d16007388 */ /* 0x000fe20000000800 */
[----:B-1----:R-:W-:-:S03]  /*2420*/  LOP3.LUT R23, R20, 0xfffffc00, RZ, 0xc0, !PT ;  /* 0xfffffc0014177812 */ /* 0x002fc600078ec0ff */
[----:B------:R1:W-:Y:S01]  /*2430*/  STS [R22+0x600], R25 ;  /* 0x0006001916007388 */ /* 0x0003e20000000800 */
[----:B------:R-:W-:Y:S02]  /*2440*/  SHF.L.U32 R20, R20, 0x8, RZ ;  /* 0x0000000814147819 */ /* 0x000fe400000006ff */
[----:B------:R-:W-:Y:S01]  /*2450*/  IADD3 R18, R18, -R23, RZ ;  /* 0x8000001712127210 */ /* 0x000fe20007ffe0ff */
[----:B------:R-:W-:Y:S01]  /*2460*/  BAR.SYNC.DEFER_BLOCKING 0x0 ;  /* 0x0000000000007b1d */ /* 0x000fe20000010000 */
[----:B------:R-:W-:Y:S02]  /*2470*/  LOP3.LUT R23, R20, 0xfffc0000, RZ, 0xc0, !PT ;  /* 0xfffc000014177812 */ /* 0x000fe400078ec0ff */
[----:B------:R-:W-:-:S04]  /*2480*/  LEA R18, R9, R18, 0xa ;  /* 0x0000001209127211 */ /* 0x000fc800078e50ff */
[----:B-1----:R-:W-:Y:S01]  /*2490*/  IADD3 R25, R18, R23, RZ ;  /* 0x0000001712197210 */ /* 0x002fe20007ffe0ff */
[----:B------:R-:W-:-:S04]  /*24a0*/  FMUL R23, R3, R14 ;  /* 0x0000000e03177220 */ /* 0x000fc80000400000 */
[----:B0-----:R-:W-:Y:S01]  /*24b0*/  IMAD.WIDE R2, R25, 0x4, R12 ;  /* 0x0000000419027825 */ /* 0x001fe200078e020c */
[----:B------:R-:W0:Y:S01]  /*24c0*/  LDS.128 R4, [R16] ;  /* 0x0000000010047984 */ /* 0x000e220000000c00 */
[----:B------:R-:W-:Y:S06]  /*24d0*/  BAR.SYNC.DEFER_BLOCKING 0x0 ;  /* 0x0000000000007b1d */ /* 0x000fec0000010000 */
[----:B------:R1:W-:Y:S04]  /*24e0*/  STS [R22], R17 ;  /* 0x0000001116007388 */ /* 0x0003e80000000800 */
[----:B------:R1:W-:Y:S04]  /*24f0*/  STS [R22+0x200], R21 ;  /* 0x0002001516007388 */ /* 0x0003e80000000800 */
[----:B------:R1:W-:Y:S04]  /*2500*/  STS [R22+0x400], R23 ;  /* 0x0004001716007388 */ /* 0x0003e80000000800 */
[----:B------:R1:W-:Y:S01]  /*2510*/  STS [R22+0x600], R19 ;  /* 0x0006001316007388 */ /* 0x0003e20000000800 */
[----:B------:R-:W-:Y:S06]  /*2520*/  BAR.SYNC.DEFER_BLOCKING 0x0 ;  /* 0x0000000000007b1d */ /* 0x000fec0000010000 */
[----:B0-----:R1:W-:Y:S01]  /*2530*/  @!P0 STG.E.128 desc[UR6][R2.64], R4 ;  /* 0x0000000402008986 */ /* 0x0013e2000c101d06 */
[----:B------:R-:W-:Y:S05]  /*2540*/  @P0 EXIT ;  /* 0x000000000000094d */ /* 0x000fea0003800000 */
[----:B-1----:R-:W0:Y:S01]  /*2550*/  LDS.128 R4, [R16] ;  /* 0x0000000010047984 */ /* 0x002e220000000c00 */
[----:B------:R-:W-:-:S04]  /*2560*/  LOP3.LUT R8, R11, 0x200, R8, 0xfe, !PT ;  /* 0x000002000b087812 */ /* 0x000fc800078efe08 */
[----:B------:R-:W-:-:S04]  /*2570*/  LEA.HI R15, R15, R8, RZ, 0xa ;  /* 0x000000080f0f7211 */ /* 0x000fc800078f50ff */
[C---:B------:R-:W-:Y:S02]  /*2580*/  LOP3.LUT R3, R15.reuse, 0xfffffc00, RZ, 0xc0, !PT ;  /* 0xfffffc000f037812 */ /* 0x040fe400078ec0ff */
[----:B------:R-:W-:Y:S02]  /*2590*/  SHF.L.U32 R15, R15, 0x8, RZ ;  /* 0x000000080f0f7819 */ /* 0x000fe400000006ff */
[----:B------:R-:W-:Y:S02]  /*25a0*/  IADD3 R8, R8, -R3, RZ ;  /* 0x8000000308087210 */ /* 0x000fe40007ffe0ff */
[----:B------:R-:W-:Y:S02]  /*25b0*/  LOP3.LUT R15, R15, 0xfffc0000, RZ, 0xc0, !PT ;  /* 0xfffc00000f0f7812 */ /* 0x000fe400078ec0ff */
[----:B------:R-:W-:-:S04]  /*25c0*/  LEA R8, R9, R8, 0xa ;  /* 0x0000000809087211 */ /* 0x000fc800078e50ff */
[----:B------:R-:W-:-:S05]  /*25d0*/  IADD3 R15, R8, R15, RZ ;  /* 0x0000000f080f7210 */ /* 0x000fca0007ffe0ff */
[----:B------:R-:W-:-:S05]  /*25e0*/  IMAD.WIDE R12, R15, 0x4, R12 ;  /* 0x000000040f0c7825 */ /* 0x000fca00078e020c */
[----:B0-----:R-:W-:Y:S01]  /*25f0*/  STG.E.128 desc[UR6][R12.64], R4 ;  /* 0x000000040c007986 */ /* 0x001fe2000c101d06 */
[----:B------:R-:W-:Y:S05]  /*2600*/  EXIT ;  /* 0x000000000000794d */ /* 0x000fea0003800000 */
.L_x_40:
[----:B------:R-:W-:-:S00]  /*2610*/  BRA `(.L_x_40) ;  /* 0xfffffffc00fc7947 */ /* 0x000fc0000383ffff */
[----:B------:R-:W-:-:S00]  /*2620*/  NOP ;  /* 0x0000000000007918 */ /* 0x000fc00000000000 */
        /* <DEDUP_REMOVED lines=13> */
.L_x_41:


//--------------------- .nv.global.init           --------------------------
	.section	.nv.global.init,"aw",@progbits
.nv.global.init:
	.type		_$_str,@object
	.size		_$_str,(_$_str_$_2 - _$_str)
_$_str:
        /*0000*/ 	.byte	0x5f, 0x5f, 0x43, 0x55, 0x44, 0x41, 0x5f, 0x46, 0x54, 0x5a, 0x00
	.type		_$_str_$_2,@object
	.size		_$_str_$_2,(.L_1 - _$_str_$_2)
_$_str_$_2:
        /*000b*/ 	.byte	0x5f, 0x5f, 0x43, 0x55, 0x44, 0x41, 0x5f, 0x50, 0x52, 0x45, 0x43, 0x5f, 0x53, 0x51, 0x52, 0x54
        /*001b*/ 	.byte	0x00
.L_1:


//--------------------- .nv.shared.triton_poi_fused__native_batch_norm_legit_no_training_mul_softplus_tanh_8 --------------------------
	.section	.nv.shared.triton_poi_fused__native_batch_norm_legit_no_training_mul_softplus_tanh_8,"aw",@nobits
	.sectionflags	@""
	.align	16
	.zero		1024


//--------------------- .nv.constant0.triton_poi_fused__native_batch_norm_legit_no_training_mul_softplus_tanh_8 --------------------------
	.section	.nv.constant0.triton_poi_fused__native_batch_norm_legit_no_training_mul_softplus_tanh_8,"a",@progbits
	.sectionflags	@""
	.align	4
.nv.constant0.triton_poi_fused__native_batch_norm_legit_no_training_mul_softplus_tanh_8:
	.zero		584
